//
// Generated by NVIDIA NVVM Compiler
//
// Compiler Build ID: CL-36424714
// Cuda compilation tools, release 13.0, V13.0.88
// Based on NVVM 20.0.0
//

.version 9.0
.target sm_100
.address_size 64

	// .globl	_Z10gpu_nj_sumiPfS_S_PP4nodeS1_S_S_i
// _ZZ10gpu_nj_sumiPfS_S_PP4nodeS1_S_S_iE10col_active has been demoted
// _ZZ10gpu_nj_sumiPfS_S_PP4nodeS1_S_S_iE10row_active has been demoted
// _ZZ10gpu_nj_sumiPfS_S_PP4nodeS1_S_S_iE8sum_tile has been demoted
// _ZZ10gpu_nj_miniPfS_S_PP4nodeS1_S_S_iE10col_active has been demoted
// _ZZ10gpu_nj_miniPfS_S_PP4nodeS1_S_S_iE10row_active has been demoted
// _ZZ10gpu_nj_miniPfS_S_PP4nodeS1_S_S_iE11min_row_mat has been demoted
// _ZZ13gpu_nj_updateiPfS_S_PP4nodeS1_S_S_iE9min_index has been demoted
// _ZZ13gpu_nj_updateiPfS_S_PP4nodeS1_S_S_iE9max_index has been demoted
// _ZZ13gpu_nj_updateiPfS_S_PP4nodeS1_S_S_iE8delta_ij has been demoted
// _ZZ13gpu_nj_updateiPfS_S_PP4nodeS1_S_S_iE13limb_length_i has been demoted
// _ZZ13gpu_nj_updateiPfS_S_PP4nodeS1_S_S_iE13limb_length_j has been demoted

.visible .entry _Z10gpu_nj_sumiPfS_S_PP4nodeS1_S_S_i(
	.param .u32 _Z10gpu_nj_sumiPfS_S_PP4nodeS1_S_S_i_param_0,
	.param .u64 .ptr .align 1 _Z10gpu_nj_sumiPfS_S_PP4nodeS1_S_S_i_param_1,
	.param .u64 .ptr .align 1 _Z10gpu_nj_sumiPfS_S_PP4nodeS1_S_S_i_param_2,
	.param .u64 .ptr .align 1 _Z10gpu_nj_sumiPfS_S_PP4nodeS1_S_S_i_param_3,
	.param .u64 .ptr .align 1 _Z10gpu_nj_sumiPfS_S_PP4nodeS1_S_S_i_param_4,
	.param .u64 .ptr .align 1 _Z10gpu_nj_sumiPfS_S_PP4nodeS1_S_S_i_param_5,
	.param .u64 .ptr .align 1 _Z10gpu_nj_sumiPfS_S_PP4nodeS1_S_S_i_param_6,
	.param .u64 .ptr .align 1 _Z10gpu_nj_sumiPfS_S_PP4nodeS1_S_S_i_param_7,
	.param .u32 _Z10gpu_nj_sumiPfS_S_PP4nodeS1_S_S_i_param_8
)
{
	.reg .pred 	%p<35>;
	.reg .b32 	%r<81>;
	.reg .b32 	%f<61>;
	.reg .b64 	%rd<24>;
	// demoted variable
	.shared .align 4 .b8 _ZZ10gpu_nj_sumiPfS_S_PP4nodeS1_S_S_iE10col_active[80];
	// demoted variable
	.shared .align 4 .b8 _ZZ10gpu_nj_sumiPfS_S_PP4nodeS1_S_S_iE10row_active[80];
	// demoted variable
	.shared .align 4 .b8 _ZZ10gpu_nj_sumiPfS_S_PP4nodeS1_S_S_iE8sum_tile[1600];
	ld.param.u32 	%r32, [_Z10gpu_nj_sumiPfS_S_PP4nodeS1_S_S_i_param_0];
	ld.param.u64 	%rd5, [_Z10gpu_nj_sumiPfS_S_PP4nodeS1_S_S_i_param_1];
	ld.param.u64 	%rd6, [_Z10gpu_nj_sumiPfS_S_PP4nodeS1_S_S_i_param_2];
	cvta.to.global.u64 	%rd1, %rd6;
	cvta.to.global.u64 	%rd2, %rd5;
	mov.u32 	%r33, %ctaid.x;
	mov.u32 	%r34, %ntid.x;
	mov.u32 	%r1, %tid.y;
	mad.lo.s32 	%r2, %r33, %r34, %r1;
	mov.u32 	%r3, %tid.x;
	mov.u32 	%r35, _ZZ10gpu_nj_sumiPfS_S_PP4nodeS1_S_S_iE8sum_tile;
	mad.lo.s32 	%r4, %r1, 80, %r35;
	shl.b32 	%r36, %r3, 2;
	add.s32 	%r5, %r4, %r36;
	mov.b32 	%r37, 0;
	st.shared.u32 	[%r5], %r37;
	setp.ne.s32 	%p1, %r3, 0;
	shl.b32 	%r38, %r1, 2;
	mov.u32 	%r39, _ZZ10gpu_nj_sumiPfS_S_PP4nodeS1_S_S_iE10row_active;
	add.s32 	%r6, %r39, %r38;
	@%p1 bra 	$L__BB0_2;
	mul.wide.s32 	%rd7, %r2, 4;
	add.s64 	%rd8, %rd2, %rd7;
	ld.global.f32 	%f2, [%rd8];
	setp.neu.f32 	%p2, %f2, 0fBF800000;
	setp.lt.s32 	%p3, %r2, %r32;
	selp.b32 	%r40, 1, -1, %p2;
	selp.b32 	%r41, %r40, -1, %p3;
	st.shared.u32 	[%r6], %r41;
$L__BB0_2:
	bar.sync 	0;
	mov.u32 	%r7, %nctaid.x;
	mov.u32 	%r44, _ZZ10gpu_nj_sumiPfS_S_PP4nodeS1_S_S_iE10col_active;
	add.s32 	%r8, %r44, %r36;
	mul.lo.s32 	%r9, %r2, %r32;
	and.b32  	%r10, %r7, 3;
	setp.lt.u32 	%p4, %r7, 4;
	mov.b32 	%r77, 0;
	@%p4 bra 	$L__BB0_25;
	and.b32  	%r77, %r7, 2147483644;
	and.b32  	%r46, %r7, -4;
	neg.s32 	%r76, %r46;
	add.s32 	%r73, %r3, %r9;
	mov.b32 	%r75, 40;
	cvt.u64.u32 	%rd12, %r3;
	mov.u32 	%r74, %r3;
$L__BB0_4:
	setp.ne.s32 	%p5, %r1, 0;
	@%p5 bra 	$L__BB0_6;
	mul.wide.u32 	%rd9, %r74, 4;
	add.s64 	%rd10, %rd2, %rd9;
	ld.global.f32 	%f3, [%rd10];
	setp.neu.f32 	%p6, %f3, 0fBF800000;
	setp.lt.s32 	%p7, %r74, %r32;
	selp.b32 	%r47, 1, -1, %p7;
	selp.b32 	%r48, %r47, -1, %p6;
	st.shared.u32 	[%r8], %r48;
$L__BB0_6:
	bar.sync 	0;
	ld.shared.u32 	%r49, [%r8];
	setp.ne.s32 	%p8, %r49, 1;
	mul.wide.s32 	%rd11, %r73, 4;
	add.s64 	%rd3, %rd2, %rd11;
	@%p8 bra 	$L__BB0_9;
	ld.shared.u32 	%r50, [%r6];
	setp.ne.s32 	%p9, %r50, 1;
	@%p9 bra 	$L__BB0_9;
	ld.global.f32 	%f4, [%rd3];
	ld.shared.f32 	%f5, [%r5];
	add.f32 	%f6, %f4, %f5;
	st.shared.f32 	[%r5], %f6;
$L__BB0_9:
	setp.ne.s32 	%p10, %r1, 0;
	add.s32 	%r51, %r75, -40;
	cvt.u64.u32 	%rd13, %r51;
	add.s64 	%rd14, %rd13, %rd12;
	shl.b64 	%rd15, %rd14, 2;
	add.s64 	%rd4, %rd2, %rd15;
	@%p10 bra 	$L__BB0_11;
	add.s32 	%r52, %r74, 20;
	ld.global.f32 	%f7, [%rd4+80];
	setp.neu.f32 	%p11, %f7, 0fBF800000;
	setp.lt.s32 	%p12, %r52, %r32;
	selp.b32 	%r53, 1, -1, %p12;
	selp.b32 	%r54, %r53, -1, %p11;
	st.shared.u32 	[%r8], %r54;
$L__BB0_11:
	bar.sync 	0;
	ld.shared.u32 	%r55, [%r8];
	setp.ne.s32 	%p13, %r55, 1;
	@%p13 bra 	$L__BB0_14;
	ld.shared.u32 	%r56, [%r6];
	setp.ne.s32 	%p14, %r56, 1;
	@%p14 bra 	$L__BB0_14;
	ld.global.f32 	%f8, [%rd3+80];
	ld.shared.f32 	%f9, [%r5];
	add.f32 	%f10, %f8, %f9;
	st.shared.f32 	[%r5], %f10;
$L__BB0_14:
	setp.ne.s32 	%p15, %r1, 0;
	@%p15 bra 	$L__BB0_16;
	add.s32 	%r57, %r74, 40;
	ld.global.f32 	%f11, [%rd4+160];
	setp.neu.f32 	%p16, %f11, 0fBF800000;
	setp.lt.s32 	%p17, %r57, %r32;
	selp.b32 	%r58, 1, -1, %p17;
	selp.b32 	%r59, %r58, -1, %p16;
	st.shared.u32 	[%r8], %r59;
$L__BB0_16:
	bar.sync 	0;
	ld.shared.u32 	%r60, [%r8];
	setp.ne.s32 	%p18, %r60, 1;
	@%p18 bra 	$L__BB0_19;
	ld.shared.u32 	%r61, [%r6];
	setp.ne.s32 	%p19, %r61, 1;
	@%p19 bra 	$L__BB0_19;
	ld.global.f32 	%f12, [%rd3+160];
	ld.shared.f32 	%f13, [%r5];
	add.f32 	%f14, %f12, %f13;
	st.shared.f32 	[%r5], %f14;
$L__BB0_19:
	setp.ne.s32 	%p20, %r1, 0;
	@%p20 bra 	$L__BB0_21;
	add.s32 	%r62, %r74, 60;
	ld.global.f32 	%f15, [%rd4+240];
	setp.neu.f32 	%p21, %f15, 0fBF800000;
	setp.lt.s32 	%p22, %r62, %r32;
	selp.b32 	%r63, 1, -1, %p22;
	selp.b32 	%r64, %r63, -1, %p21;
	st.shared.u32 	[%r8], %r64;
$L__BB0_21:
	bar.sync 	0;
	ld.shared.u32 	%r65, [%r8];
	setp.ne.s32 	%p23, %r65, 1;
	@%p23 bra 	$L__BB0_24;
	ld.shared.u32 	%r66, [%r6];
	setp.ne.s32 	%p24, %r66, 1;
	@%p24 bra 	$L__BB0_24;
	ld.global.f32 	%f16, [%rd3+240];
	ld.shared.f32 	%f17, [%r5];
	add.f32 	%f18, %f16, %f17;
	st.shared.f32 	[%r5], %f18;
$L__BB0_24:
	add.s32 	%r76, %r76, 4;
	add.s32 	%r75, %r75, 80;
	add.s32 	%r74, %r74, 80;
	add.s32 	%r73, %r73, 80;
	setp.ne.s32 	%p25, %r76, 0;
	@%p25 bra 	$L__BB0_4;
$L__BB0_25:
	setp.eq.s32 	%p26, %r10, 0;
	@%p26 bra 	$L__BB0_33;
	mad.lo.s32 	%r79, %r77, 20, %r3;
	add.s32 	%r80, %r79, %r9;
	neg.s32 	%r78, %r10;
$L__BB0_27:
	.pragma "nounroll";
	setp.ne.s32 	%p27, %r1, 0;
	@%p27 bra 	$L__BB0_29;
	mul.wide.u32 	%rd16, %r79, 4;
	add.s64 	%rd17, %rd2, %rd16;
	ld.global.f32 	%f19, [%rd17];
	setp.neu.f32 	%p28, %f19, 0fBF800000;
	setp.lt.s32 	%p29, %r79, %r32;
	selp.b32 	%r67, 1, -1, %p29;
	selp.b32 	%r68, %r67, -1, %p28;
	st.shared.u32 	[%r8], %r68;
$L__BB0_29:
	bar.sync 	0;
	ld.shared.u32 	%r69, [%r8];
	setp.ne.s32 	%p30, %r69, 1;
	@%p30 bra 	$L__BB0_32;
	ld.shared.u32 	%r70, [%r6];
	setp.ne.s32 	%p31, %r70, 1;
	@%p31 bra 	$L__BB0_32;
	mul.wide.s32 	%rd18, %r80, 4;
	add.s64 	%rd19, %rd2, %rd18;
	ld.global.f32 	%f20, [%rd19];
	ld.shared.f32 	%f21, [%r5];
	add.f32 	%f22, %f20, %f21;
	st.shared.f32 	[%r5], %f22;
$L__BB0_32:
	add.s32 	%r80, %r80, 20;
	add.s32 	%r79, %r79, 20;
	add.s32 	%r78, %r78, 1;
	setp.ne.s32 	%p32, %r78, 0;
	@%p32 bra 	$L__BB0_27;
$L__BB0_33:
	setp.ne.s32 	%p33, %r3, 0;
	bar.sync 	0;
	@%p33 bra 	$L__BB0_37;
	ld.shared.f32 	%f23, [%r4];
	ld.shared.f32 	%f24, [%r4+4];
	add.f32 	%f25, %f24, %f23;
	ld.shared.f32 	%f26, [%r4+8];
	add.f32 	%f27, %f26, %f25;
	ld.shared.f32 	%f28, [%r4+12];
	add.f32 	%f29, %f28, %f27;
	ld.shared.f32 	%f30, [%r4+16];
	add.f32 	%f31, %f30, %f29;
	ld.shared.f32 	%f32, [%r4+20];
	add.f32 	%f33, %f32, %f31;
	ld.shared.f32 	%f34, [%r4+24];
	add.f32 	%f35, %f34, %f33;
	ld.shared.f32 	%f36, [%r4+28];
	add.f32 	%f37, %f36, %f35;
	ld.shared.f32 	%f38, [%r4+32];
	add.f32 	%f39, %f38, %f37;
	ld.shared.f32 	%f40, [%r4+36];
	add.f32 	%f41, %f40, %f39;
	ld.shared.f32 	%f42, [%r4+40];
	add.f32 	%f43, %f42, %f41;
	ld.shared.f32 	%f44, [%r4+44];
	add.f32 	%f45, %f44, %f43;
	ld.shared.f32 	%f46, [%r4+48];
	add.f32 	%f47, %f46, %f45;
	ld.shared.f32 	%f48, [%r4+52];
	add.f32 	%f49, %f48, %f47;
	ld.shared.f32 	%f50, [%r4+56];
	add.f32 	%f51, %f50, %f49;
	ld.shared.f32 	%f52, [%r4+60];
	add.f32 	%f53, %f52, %f51;
	ld.shared.f32 	%f54, [%r4+64];
	add.f32 	%f55, %f54, %f53;
	ld.shared.f32 	%f56, [%r4+68];
	add.f32 	%f57, %f56, %f55;
	ld.shared.f32 	%f58, [%r4+72];
	add.f32 	%f59, %f58, %f57;
	ld.shared.f32 	%f60, [%r4+76];
	add.f32 	%f1, %f60, %f59;
	st.shared.f32 	[%r4], %f1;
	ld.shared.u32 	%r71, [%r6];
	setp.ne.s32 	%p34, %r71, 1;
	@%p34 bra 	$L__BB0_36;
	mul.wide.s32 	%rd22, %r2, 4;
	add.s64 	%rd23, %rd1, %rd22;
	st.global.f32 	[%rd23], %f1;
	bra.uni 	$L__BB0_37;
$L__BB0_36:
	mul.wide.s32 	%rd20, %r2, 4;
	add.s64 	%rd21, %rd1, %rd20;
	mov.b32 	%r72, -1082130432;
	st.global.u32 	[%rd21], %r72;
$L__BB0_37:
	bar.sync 	0;
	ret;

}
	// .globl	_Z10gpu_nj_miniPfS_S_PP4nodeS1_S_S_i
.visible .entry _Z10gpu_nj_miniPfS_S_PP4nodeS1_S_S_i(
	.param .u32 _Z10gpu_nj_miniPfS_S_PP4nodeS1_S_S_i_param_0,
	.param .u64 .ptr .align 1 _Z10gpu_nj_miniPfS_S_PP4nodeS1_S_S_i_param_1,
	.param .u64 .ptr .align 1 _Z10gpu_nj_miniPfS_S_PP4nodeS1_S_S_i_param_2,
	.param .u64 .ptr .align 1 _Z10gpu_nj_miniPfS_S_PP4nodeS1_S_S_i_param_3,
	.param .u64 .ptr .align 1 _Z10gpu_nj_miniPfS_S_PP4nodeS1_S_S_i_param_4,
	.param .u64 .ptr .align 1 _Z10gpu_nj_miniPfS_S_PP4nodeS1_S_S_i_param_5,
	.param .u64 .ptr .align 1 _Z10gpu_nj_miniPfS_S_PP4nodeS1_S_S_i_param_6,
	.param .u64 .ptr .align 1 _Z10gpu_nj_miniPfS_S_PP4nodeS1_S_S_i_param_7,
	.param .u32 _Z10gpu_nj_miniPfS_S_PP4nodeS1_S_S_i_param_8
)
{
	.reg .pred 	%p<109>;
	.reg .b32 	%r<121>;
	.reg .b32 	%f<290>;
	.reg .b64 	%rd<36>;
	// demoted variable
	.shared .align 4 .b8 _ZZ10gpu_nj_miniPfS_S_PP4nodeS1_S_S_iE10col_active[80];
	// demoted variable
	.shared .align 4 .b8 _ZZ10gpu_nj_miniPfS_S_PP4nodeS1_S_S_iE10row_active[80];
	// demoted variable
	.shared .align 4 .b8 _ZZ10gpu_nj_miniPfS_S_PP4nodeS1_S_S_iE11min_row_mat[3200];
	ld.param.u32 	%r46, [_Z10gpu_nj_miniPfS_S_PP4nodeS1_S_S_i_param_0];
	ld.param.u64 	%rd9, [_Z10gpu_nj_miniPfS_S_PP4nodeS1_S_S_i_param_1];
	ld.param.u64 	%rd10, [_Z10gpu_nj_miniPfS_S_PP4nodeS1_S_S_i_param_2];
	ld.param.u64 	%rd8, [_Z10gpu_nj_miniPfS_S_PP4nodeS1_S_S_i_param_3];
	ld.param.u32 	%r47, [_Z10gpu_nj_miniPfS_S_PP4nodeS1_S_S_i_param_8];
	cvta.to.global.u64 	%rd1, %rd10;
	cvta.to.global.u64 	%rd2, %rd9;
	mov.u32 	%r1, %ctaid.x;
	mov.u32 	%r48, %ntid.x;
	mul.lo.s32 	%r2, %r1, %r48;
	mov.u32 	%r3, %tid.y;
	add.s32 	%r4, %r2, %r3;
	mov.u32 	%r5, %tid.x;
	setp.ne.s32 	%p11, %r5, 0;
	shl.b32 	%r49, %r3, 2;
	mov.u32 	%r50, _ZZ10gpu_nj_miniPfS_S_PP4nodeS1_S_S_iE10row_active;
	add.s32 	%r6, %r50, %r49;
	@%p11 bra 	$L__BB1_2;
	mul.wide.s32 	%rd11, %r4, 4;
	add.s64 	%rd12, %rd2, %rd11;
	ld.global.f32 	%f109, [%rd12];
	setp.neu.f32 	%p12, %f109, 0fBF800000;
	setp.lt.s32 	%p13, %r4, %r46;
	selp.b32 	%r51, 1, -1, %p12;
	selp.b32 	%r52, %r51, -1, %p13;
	st.shared.u32 	[%r6], %r52;
$L__BB1_2:
	bar.sync 	0;
	mov.u32 	%r54, _ZZ10gpu_nj_miniPfS_S_PP4nodeS1_S_S_iE11min_row_mat;
	mad.lo.s32 	%r7, %r3, 80, %r54;
	shl.b32 	%r55, %r5, 2;
	add.s32 	%r8, %r7, %r55;
	mov.b32 	%r56, 1325400064;
	st.shared.u32 	[%r8], %r56;
	cvt.rn.f32.u32 	%f255, %r5;
	st.shared.f32 	[%r8+1600], %f255;
	bar.sync 	0;
	mov.u32 	%r9, %nctaid.x;
	mov.u32 	%r57, _ZZ10gpu_nj_miniPfS_S_PP4nodeS1_S_S_iE10col_active;
	add.s32 	%r10, %r57, %r55;
	sub.s32 	%r58, %r46, %r47;
	add.s32 	%r59, %r58, -2;
	cvt.rn.f32.s32 	%f2, %r59;
	mul.lo.s32 	%r11, %r4, %r46;
	mul.wide.s32 	%rd13, %r4, 4;
	add.s64 	%rd3, %rd1, %rd13;
	setp.lt.u32 	%p14, %r9, 4;
	mov.b32 	%r116, 0;
	mov.f32 	%f254, 0f4F000000;
	@%p14 bra 	$L__BB1_29;
	and.b32  	%r61, %r9, -4;
	neg.s32 	%r115, %r61;
	sub.s32 	%r62, %r4, %r5;
	add.s32 	%r112, %r62, -60;
	sub.s32 	%r63, %r5, %r2;
	sub.s32 	%r111, %r63, %r3;
	add.s32 	%r110, %r5, %r11;
	mov.f32 	%f254, 0f4F000000;
	mov.b32 	%r114, 40;
	cvt.u64.u32 	%rd19, %r5;
	mov.u32 	%r113, %r5;
$L__BB1_4:
	setp.ne.s32 	%p15, %r3, 0;
	@%p15 bra 	$L__BB1_6;
	mul.wide.u32 	%rd14, %r113, 4;
	add.s64 	%rd15, %rd2, %rd14;
	ld.global.f32 	%f113, [%rd15];
	setp.neu.f32 	%p16, %f113, 0fBF800000;
	setp.lt.s32 	%p17, %r113, %r46;
	selp.b32 	%r64, 1, -1, %p17;
	selp.b32 	%r65, %r64, -1, %p16;
	st.shared.u32 	[%r10], %r65;
$L__BB1_6:
	bar.sync 	0;
	ld.shared.u32 	%r66, [%r10];
	setp.ne.s32 	%p19, %r66, 1;
	mov.pred 	%p104, 0;
	@%p19 bra 	$L__BB1_8;
	ld.shared.u32 	%r67, [%r6];
	setp.eq.s32 	%p104, %r67, 1;
$L__BB1_8:
	setp.eq.s32 	%p20, %r112, -60;
	not.pred 	%p21, %p104;
	mul.wide.s32 	%rd16, %r110, 4;
	add.s64 	%rd4, %rd2, %rd16;
	or.pred  	%p22, %p21, %p20;
	@%p22 bra 	$L__BB1_10;
	ld.global.f32 	%f114, [%rd4];
	mul.f32 	%f115, %f114, %f2;
	ld.global.f32 	%f116, [%rd3];
	sub.f32 	%f117, %f115, %f116;
	mul.wide.u32 	%rd17, %r113, 4;
	add.s64 	%rd18, %rd1, %rd17;
	ld.global.f32 	%f118, [%rd18];
	sub.f32 	%f119, %f117, %f118;
	setp.lt.f32 	%p23, %f119, %f254;
	cvt.rn.f32.u32 	%f120, %r113;
	selp.f32 	%f254, %f119, %f254, %p23;
	selp.f32 	%f255, %f120, %f255, %p23;
$L__BB1_10:
	add.s32 	%r22, %r113, 20;
	add.s32 	%r68, %r114, -40;
	cvt.u64.u32 	%rd20, %r68;
	add.s64 	%rd5, %rd20, %rd19;
	shl.b64 	%rd21, %rd5, 2;
	add.s64 	%rd6, %rd2, %rd21;
	@%p15 bra 	$L__BB1_12;
	ld.global.f32 	%f121, [%rd6+80];
	setp.neu.f32 	%p25, %f121, 0fBF800000;
	setp.lt.s32 	%p26, %r22, %r46;
	selp.b32 	%r69, 1, -1, %p26;
	selp.b32 	%r70, %r69, -1, %p25;
	st.shared.u32 	[%r10], %r70;
$L__BB1_12:
	bar.sync 	0;
	ld.shared.u32 	%r71, [%r10];
	setp.ne.s32 	%p28, %r71, 1;
	mov.pred 	%p105, 0;
	@%p28 bra 	$L__BB1_14;
	ld.shared.u32 	%r72, [%r6];
	setp.eq.s32 	%p105, %r72, 1;
$L__BB1_14:
	setp.eq.s32 	%p29, %r112, -40;
	not.pred 	%p30, %p105;
	add.s64 	%rd7, %rd1, %rd21;
	or.pred  	%p31, %p30, %p29;
	@%p31 bra 	$L__BB1_16;
	ld.global.f32 	%f122, [%rd4+80];
	mul.f32 	%f123, %f122, %f2;
	ld.global.f32 	%f124, [%rd3];
	sub.f32 	%f125, %f123, %f124;
	ld.global.f32 	%f126, [%rd7+80];
	sub.f32 	%f127, %f125, %f126;
	setp.lt.f32 	%p32, %f127, %f254;
	cvt.rn.f32.u32 	%f128, %r22;
	selp.f32 	%f254, %f127, %f254, %p32;
	selp.f32 	%f255, %f128, %f255, %p32;
$L__BB1_16:
	add.s32 	%r23, %r113, 40;
	@%p15 bra 	$L__BB1_18;
	ld.global.f32 	%f129, [%rd6+160];
	setp.neu.f32 	%p34, %f129, 0fBF800000;
	setp.lt.s32 	%p35, %r23, %r46;
	selp.b32 	%r73, 1, -1, %p35;
	selp.b32 	%r74, %r73, -1, %p34;
	st.shared.u32 	[%r10], %r74;
$L__BB1_18:
	bar.sync 	0;
	ld.shared.u32 	%r75, [%r10];
	setp.ne.s32 	%p37, %r75, 1;
	mov.pred 	%p106, 0;
	@%p37 bra 	$L__BB1_20;
	ld.shared.u32 	%r76, [%r6];
	setp.eq.s32 	%p106, %r76, 1;
$L__BB1_20:
	setp.eq.s32 	%p38, %r112, -20;
	not.pred 	%p39, %p106;
	or.pred  	%p40, %p39, %p38;
	@%p40 bra 	$L__BB1_22;
	ld.global.f32 	%f130, [%rd4+160];
	mul.f32 	%f131, %f130, %f2;
	ld.global.f32 	%f132, [%rd3];
	sub.f32 	%f133, %f131, %f132;
	ld.global.f32 	%f134, [%rd7+160];
	sub.f32 	%f135, %f133, %f134;
	setp.lt.f32 	%p41, %f135, %f254;
	cvt.rn.f32.u32 	%f136, %r23;
	selp.f32 	%f254, %f135, %f254, %p41;
	selp.f32 	%f255, %f136, %f255, %p41;
$L__BB1_22:
	add.s32 	%r24, %r113, 60;
	@%p15 bra 	$L__BB1_24;
	ld.global.f32 	%f137, [%rd6+240];
	setp.neu.f32 	%p43, %f137, 0fBF800000;
	setp.lt.s32 	%p44, %r24, %r46;
	selp.b32 	%r77, 1, -1, %p44;
	selp.b32 	%r78, %r77, -1, %p43;
	st.shared.u32 	[%r10], %r78;
$L__BB1_24:
	bar.sync 	0;
	ld.shared.u32 	%r79, [%r10];
	setp.ne.s32 	%p46, %r79, 1;
	mov.pred 	%p107, 0;
	@%p46 bra 	$L__BB1_26;
	ld.shared.u32 	%r80, [%r6];
	setp.eq.s32 	%p107, %r80, 1;
$L__BB1_26:
	setp.eq.s32 	%p47, %r111, -60;
	not.pred 	%p48, %p107;
	or.pred  	%p49, %p48, %p47;
	@%p49 bra 	$L__BB1_28;
	ld.global.f32 	%f138, [%rd4+240];
	mul.f32 	%f139, %f138, %f2;
	ld.global.f32 	%f140, [%rd3];
	sub.f32 	%f141, %f139, %f140;
	ld.global.f32 	%f142, [%rd7+240];
	sub.f32 	%f143, %f141, %f142;
	setp.lt.f32 	%p50, %f143, %f254;
	cvt.rn.f32.u32 	%f144, %r24;
	selp.f32 	%f254, %f143, %f254, %p50;
	selp.f32 	%f255, %f144, %f255, %p50;
$L__BB1_28:
	and.b32  	%r116, %r9, 2147483644;
	add.s32 	%r115, %r115, 4;
	add.s32 	%r114, %r114, 80;
	add.s32 	%r113, %r113, 80;
	add.s32 	%r112, %r112, -80;
	add.s32 	%r111, %r111, 80;
	add.s32 	%r110, %r110, 80;
	setp.ne.s32 	%p51, %r115, 0;
	@%p51 bra 	$L__BB1_4;
$L__BB1_29:
	and.b32  	%r33, %r9, 3;
	setp.eq.s32 	%p52, %r33, 0;
	@%p52 bra 	$L__BB1_38;
	mad.lo.s32 	%r120, %r116, 20, %r5;
	add.s32 	%r119, %r120, %r11;
	sub.s32 	%r81, %r120, %r2;
	sub.s32 	%r118, %r81, %r3;
	neg.s32 	%r117, %r33;
$L__BB1_31:
	.pragma "nounroll";
	setp.ne.s32 	%p53, %r3, 0;
	@%p53 bra 	$L__BB1_33;
	mul.wide.u32 	%rd23, %r120, 4;
	add.s64 	%rd24, %rd2, %rd23;
	ld.global.f32 	%f145, [%rd24];
	setp.neu.f32 	%p54, %f145, 0fBF800000;
	setp.lt.s32 	%p55, %r120, %r46;
	selp.b32 	%r82, 1, -1, %p55;
	selp.b32 	%r83, %r82, -1, %p54;
	st.shared.u32 	[%r10], %r83;
$L__BB1_33:
	bar.sync 	0;
	ld.shared.u32 	%r84, [%r10];
	setp.ne.s32 	%p57, %r84, 1;
	mov.pred 	%p108, 0;
	@%p57 bra 	$L__BB1_35;
	ld.shared.u32 	%r85, [%r6];
	setp.eq.s32 	%p108, %r85, 1;
$L__BB1_35:
	setp.eq.s32 	%p58, %r118, 0;
	not.pred 	%p59, %p108;
	or.pred  	%p60, %p59, %p58;
	@%p60 bra 	$L__BB1_37;
	mul.wide.s32 	%rd25, %r119, 4;
	add.s64 	%rd26, %rd2, %rd25;
	ld.global.f32 	%f146, [%rd26];
	mul.f32 	%f147, %f146, %f2;
	ld.global.f32 	%f148, [%rd3];
	sub.f32 	%f149, %f147, %f148;
	mul.wide.u32 	%rd27, %r120, 4;
	add.s64 	%rd28, %rd1, %rd27;
	ld.global.f32 	%f150, [%rd28];
	sub.f32 	%f151, %f149, %f150;
	setp.lt.f32 	%p61, %f151, %f254;
	cvt.rn.f32.u32 	%f152, %r120;
	selp.f32 	%f254, %f151, %f254, %p61;
	selp.f32 	%f255, %f152, %f255, %p61;
$L__BB1_37:
	add.s32 	%r120, %r120, 20;
	add.s32 	%r119, %r119, 20;
	add.s32 	%r118, %r118, 20;
	add.s32 	%r117, %r117, 1;
	setp.ne.s32 	%p62, %r117, 0;
	@%p62 bra 	$L__BB1_31;
$L__BB1_38:
	setp.ne.s32 	%p63, %r5, 0;
	st.shared.f32 	[%r8], %f254;
	st.shared.f32 	[%r8+1600], %f255;
	bar.sync 	0;
	@%p63 bra 	$L__BB1_79;
	ld.shared.u32 	%r86, [%r6];
	setp.ne.s32 	%p64, %r86, 1;
	@%p64 bra 	$L__BB1_79;
	ld.shared.f32 	%f33, [%r7+4];
	setp.geu.f32 	%p65, %f33, %f254;
	@%p65 bra 	$L__BB1_42;
	ld.shared.f32 	%f255, [%r7+1604];
	mov.f32 	%f254, %f33;
$L__BB1_42:
	ld.shared.f32 	%f37, [%r7+8];
	setp.geu.f32 	%p66, %f37, %f254;
	@%p66 bra 	$L__BB1_44;
	ld.shared.f32 	%f255, [%r7+1608];
	mov.f32 	%f254, %f37;
$L__BB1_44:
	ld.shared.f32 	%f41, [%r7+12];
	setp.geu.f32 	%p67, %f41, %f254;
	@%p67 bra 	$L__BB1_46;
	ld.shared.f32 	%f255, [%r7+1612];
	mov.f32 	%f254, %f41;
$L__BB1_46:
	ld.shared.f32 	%f45, [%r7+16];
	setp.geu.f32 	%p68, %f45, %f254;
	@%p68 bra 	$L__BB1_48;
	ld.shared.f32 	%f255, [%r7+1616];
	mov.f32 	%f254, %f45;
$L__BB1_48:
	ld.shared.f32 	%f49, [%r7+20];
	setp.geu.f32 	%p69, %f49, %f254;
	@%p69 bra 	$L__BB1_50;
	ld.shared.f32 	%f255, [%r7+1620];
	mov.f32 	%f254, %f49;
$L__BB1_50:
	ld.shared.f32 	%f53, [%r7+24];
	setp.geu.f32 	%p70, %f53, %f254;
	@%p70 bra 	$L__BB1_52;
	ld.shared.f32 	%f255, [%r7+1624];
	mov.f32 	%f254, %f53;
$L__BB1_52:
	ld.shared.f32 	%f57, [%r7+28];
	setp.geu.f32 	%p71, %f57, %f254;
	@%p71 bra 	$L__BB1_54;
	ld.shared.f32 	%f255, [%r7+1628];
	mov.f32 	%f254, %f57;
$L__BB1_54:
	ld.shared.f32 	%f61, [%r7+32];
	setp.geu.f32 	%p72, %f61, %f254;
	@%p72 bra 	$L__BB1_56;
	ld.shared.f32 	%f255, [%r7+1632];
	mov.f32 	%f254, %f61;
$L__BB1_56:
	ld.shared.f32 	%f65, [%r7+36];
	setp.geu.f32 	%p73, %f65, %f254;
	@%p73 bra 	$L__BB1_58;
	ld.shared.f32 	%f255, [%r7+1636];
	mov.f32 	%f254, %f65;
$L__BB1_58:
	ld.shared.f32 	%f69, [%r7+40];
	setp.geu.f32 	%p74, %f69, %f254;
	@%p74 bra 	$L__BB1_60;
	ld.shared.f32 	%f255, [%r7+1640];
	mov.f32 	%f254, %f69;
$L__BB1_60:
	ld.shared.f32 	%f73, [%r7+44];
	setp.geu.f32 	%p75, %f73, %f254;
	@%p75 bra 	$L__BB1_62;
	ld.shared.f32 	%f255, [%r7+1644];
	mov.f32 	%f254, %f73;
$L__BB1_62:
	ld.shared.f32 	%f77, [%r7+48];
	setp.geu.f32 	%p76, %f77, %f254;
	@%p76 bra 	$L__BB1_64;
	ld.shared.f32 	%f255, [%r7+1648];
	mov.f32 	%f254, %f77;
$L__BB1_64:
	ld.shared.f32 	%f81, [%r7+52];
	setp.geu.f32 	%p77, %f81, %f254;
	@%p77 bra 	$L__BB1_66;
	ld.shared.f32 	%f255, [%r7+1652];
	mov.f32 	%f254, %f81;
$L__BB1_66:
	ld.shared.f32 	%f85, [%r7+56];
	setp.geu.f32 	%p78, %f85, %f254;
	@%p78 bra 	$L__BB1_68;
	ld.shared.f32 	%f255, [%r7+1656];
	mov.f32 	%f254, %f85;
$L__BB1_68:
	ld.shared.f32 	%f89, [%r7+60];
	setp.geu.f32 	%p79, %f89, %f254;
	@%p79 bra 	$L__BB1_70;
	ld.shared.f32 	%f255, [%r7+1660];
	mov.f32 	%f254, %f89;
$L__BB1_70:
	ld.shared.f32 	%f93, [%r7+64];
	setp.geu.f32 	%p80, %f93, %f254;
	@%p80 bra 	$L__BB1_72;
	ld.shared.f32 	%f255, [%r7+1664];
	mov.f32 	%f254, %f93;
$L__BB1_72:
	ld.shared.f32 	%f97, [%r7+68];
	setp.geu.f32 	%p81, %f97, %f254;
	@%p81 bra 	$L__BB1_74;
	ld.shared.f32 	%f255, [%r7+1668];
	mov.f32 	%f254, %f97;
$L__BB1_74:
	ld.shared.f32 	%f101, [%r7+72];
	setp.geu.f32 	%p82, %f101, %f254;
	@%p82 bra 	$L__BB1_76;
	ld.shared.f32 	%f255, [%r7+1672];
	mov.f32 	%f254, %f101;
$L__BB1_76:
	ld.shared.f32 	%f105, [%r7+76];
	setp.geu.f32 	%p83, %f105, %f254;
	@%p83 bra 	$L__BB1_78;
	ld.shared.f32 	%f255, [%r7+1676];
	mov.f32 	%f254, %f105;
$L__BB1_78:
	st.shared.f32 	[%r7], %f254;
	st.shared.f32 	[%r7+1600], %f255;
$L__BB1_79:
	bar.sync 	0;
	or.b32  	%r87, %r3, %r5;
	setp.ne.s32 	%p84, %r87, 0;
	@%p84 bra 	$L__BB1_81;
	cvta.to.global.u64 	%rd29, %rd8;
	ld.shared.f32 	%f153, [_ZZ10gpu_nj_miniPfS_S_PP4nodeS1_S_S_iE11min_row_mat+1600];
	ld.shared.f32 	%f154, [_ZZ10gpu_nj_miniPfS_S_PP4nodeS1_S_S_iE11min_row_mat];
	ld.shared.f32 	%f155, [_ZZ10gpu_nj_miniPfS_S_PP4nodeS1_S_S_iE11min_row_mat+80];
	setp.lt.f32 	%p85, %f155, %f154;
	ld.shared.f32 	%f156, [_ZZ10gpu_nj_miniPfS_S_PP4nodeS1_S_S_iE11min_row_mat+1680];
	selp.f32 	%f157, %f155, %f154, %p85;
	selp.u32 	%r88, 1, 0, %p85;
	selp.f32 	%f158, %f156, %f153, %p85;
	ld.shared.f32 	%f159, [_ZZ10gpu_nj_miniPfS_S_PP4nodeS1_S_S_iE11min_row_mat+160];
	setp.lt.f32 	%p86, %f159, %f157;
	ld.shared.f32 	%f160, [_ZZ10gpu_nj_miniPfS_S_PP4nodeS1_S_S_iE11min_row_mat+1760];
	selp.f32 	%f161, %f159, %f157, %p86;
	selp.b32 	%r89, 2, %r88, %p86;
	selp.f32 	%f162, %f160, %f158, %p86;
	ld.shared.f32 	%f163, [_ZZ10gpu_nj_miniPfS_S_PP4nodeS1_S_S_iE11min_row_mat+240];
	setp.lt.f32 	%p87, %f163, %f161;
	ld.shared.f32 	%f164, [_ZZ10gpu_nj_miniPfS_S_PP4nodeS1_S_S_iE11min_row_mat+1840];
	selp.f32 	%f165, %f163, %f161, %p87;
	selp.b32 	%r90, 3, %r89, %p87;
	selp.f32 	%f166, %f164, %f162, %p87;
	ld.shared.f32 	%f167, [_ZZ10gpu_nj_miniPfS_S_PP4nodeS1_S_S_iE11min_row_mat+320];
	setp.lt.f32 	%p88, %f167, %f165;
	ld.shared.f32 	%f168, [_ZZ10gpu_nj_miniPfS_S_PP4nodeS1_S_S_iE11min_row_mat+1920];
	selp.f32 	%f169, %f167, %f165, %p88;
	selp.b32 	%r91, 4, %r90, %p88;
	selp.f32 	%f170, %f168, %f166, %p88;
	ld.shared.f32 	%f171, [_ZZ10gpu_nj_miniPfS_S_PP4nodeS1_S_S_iE11min_row_mat+400];
	setp.lt.f32 	%p89, %f171, %f169;
	ld.shared.f32 	%f172, [_ZZ10gpu_nj_miniPfS_S_PP4nodeS1_S_S_iE11min_row_mat+2000];
	selp.f32 	%f173, %f171, %f169, %p89;
	selp.b32 	%r92, 5, %r91, %p89;
	selp.f32 	%f174, %f172, %f170, %p89;
	ld.shared.f32 	%f175, [_ZZ10gpu_nj_miniPfS_S_PP4nodeS1_S_S_iE11min_row_mat+480];
	setp.lt.f32 	%p90, %f175, %f173;
	ld.shared.f32 	%f176, [_ZZ10gpu_nj_miniPfS_S_PP4nodeS1_S_S_iE11min_row_mat+2080];
	selp.f32 	%f177, %f175, %f173, %p90;
	selp.b32 	%r93, 6, %r92, %p90;
	selp.f32 	%f178, %f176, %f174, %p90;
	ld.shared.f32 	%f179, [_ZZ10gpu_nj_miniPfS_S_PP4nodeS1_S_S_iE11min_row_mat+560];
	setp.lt.f32 	%p91, %f179, %f177;
	ld.shared.f32 	%f180, [_ZZ10gpu_nj_miniPfS_S_PP4nodeS1_S_S_iE11min_row_mat+2160];
	selp.f32 	%f181, %f179, %f177, %p91;
	selp.b32 	%r94, 7, %r93, %p91;
	selp.f32 	%f182, %f180, %f178, %p91;
	ld.shared.f32 	%f183, [_ZZ10gpu_nj_miniPfS_S_PP4nodeS1_S_S_iE11min_row_mat+640];
	setp.lt.f32 	%p92, %f183, %f181;
	ld.shared.f32 	%f184, [_ZZ10gpu_nj_miniPfS_S_PP4nodeS1_S_S_iE11min_row_mat+2240];
	selp.f32 	%f185, %f183, %f181, %p92;
	selp.b32 	%r95, 8, %r94, %p92;
	selp.f32 	%f186, %f184, %f182, %p92;
	ld.shared.f32 	%f187, [_ZZ10gpu_nj_miniPfS_S_PP4nodeS1_S_S_iE11min_row_mat+720];
	setp.lt.f32 	%p93, %f187, %f185;
	ld.shared.f32 	%f188, [_ZZ10gpu_nj_miniPfS_S_PP4nodeS1_S_S_iE11min_row_mat+2320];
	selp.f32 	%f189, %f187, %f185, %p93;
	selp.b32 	%r96, 9, %r95, %p93;
	selp.f32 	%f190, %f188, %f186, %p93;
	ld.shared.f32 	%f191, [_ZZ10gpu_nj_miniPfS_S_PP4nodeS1_S_S_iE11min_row_mat+800];
	setp.lt.f32 	%p94, %f191, %f189;
	ld.shared.f32 	%f192, [_ZZ10gpu_nj_miniPfS_S_PP4nodeS1_S_S_iE11min_row_mat+2400];
	selp.f32 	%f193, %f191, %f189, %p94;
	selp.b32 	%r97, 10, %r96, %p94;
	selp.f32 	%f194, %f192, %f190, %p94;
	ld.shared.f32 	%f195, [_ZZ10gpu_nj_miniPfS_S_PP4nodeS1_S_S_iE11min_row_mat+880];
	setp.lt.f32 	%p95, %f195, %f193;
	ld.shared.f32 	%f196, [_ZZ10gpu_nj_miniPfS_S_PP4nodeS1_S_S_iE11min_row_mat+2480];
	selp.f32 	%f197, %f195, %f193, %p95;
	selp.b32 	%r98, 11, %r97, %p95;
	selp.f32 	%f198, %f196, %f194, %p95;
	ld.shared.f32 	%f199, [_ZZ10gpu_nj_miniPfS_S_PP4nodeS1_S_S_iE11min_row_mat+960];
	setp.lt.f32 	%p96, %f199, %f197;
	ld.shared.f32 	%f200, [_ZZ10gpu_nj_miniPfS_S_PP4nodeS1_S_S_iE11min_row_mat+2560];
	selp.f32 	%f201, %f199, %f197, %p96;
	selp.b32 	%r99, 12, %r98, %p96;
	selp.f32 	%f202, %f200, %f198, %p96;
	ld.shared.f32 	%f203, [_ZZ10gpu_nj_miniPfS_S_PP4nodeS1_S_S_iE11min_row_mat+1040];
	setp.lt.f32 	%p97, %f203, %f201;
	ld.shared.f32 	%f204, [_ZZ10gpu_nj_miniPfS_S_PP4nodeS1_S_S_iE11min_row_mat+2640];
	selp.f32 	%f205, %f203, %f201, %p97;
	selp.b32 	%r100, 13, %r99, %p97;
	selp.f32 	%f206, %f204, %f202, %p97;
	ld.shared.f32 	%f207, [_ZZ10gpu_nj_miniPfS_S_PP4nodeS1_S_S_iE11min_row_mat+1120];
	setp.lt.f32 	%p98, %f207, %f205;
	ld.shared.f32 	%f208, [_ZZ10gpu_nj_miniPfS_S_PP4nodeS1_S_S_iE11min_row_mat+2720];
	selp.f32 	%f209, %f207, %f205, %p98;
	selp.b32 	%r101, 14, %r100, %p98;
	selp.f32 	%f210, %f208, %f206, %p98;
	ld.shared.f32 	%f211, [_ZZ10gpu_nj_miniPfS_S_PP4nodeS1_S_S_iE11min_row_mat+1200];
	setp.lt.f32 	%p99, %f211, %f209;
	ld.shared.f32 	%f212, [_ZZ10gpu_nj_miniPfS_S_PP4nodeS1_S_S_iE11min_row_mat+2800];
	selp.f32 	%f213, %f211, %f209, %p99;
	selp.b32 	%r102, 15, %r101, %p99;
	selp.f32 	%f214, %f212, %f210, %p99;
	ld.shared.f32 	%f215, [_ZZ10gpu_nj_miniPfS_S_PP4nodeS1_S_S_iE11min_row_mat+1280];
	setp.lt.f32 	%p100, %f215, %f213;
	ld.shared.f32 	%f216, [_ZZ10gpu_nj_miniPfS_S_PP4nodeS1_S_S_iE11min_row_mat+2880];
	selp.f32 	%f217, %f215, %f213, %p100;
	selp.b32 	%r103, 16, %r102, %p100;
	selp.f32 	%f218, %f216, %f214, %p100;
	ld.shared.f32 	%f219, [_ZZ10gpu_nj_miniPfS_S_PP4nodeS1_S_S_iE11min_row_mat+1360];
	setp.lt.f32 	%p101, %f219, %f217;
	ld.shared.f32 	%f220, [_ZZ10gpu_nj_miniPfS_S_PP4nodeS1_S_S_iE11min_row_mat+2960];
	selp.f32 	%f221, %f219, %f217, %p101;
	selp.b32 	%r104, 17, %r103, %p101;
	selp.f32 	%f222, %f220, %f218, %p101;
	ld.shared.f32 	%f223, [_ZZ10gpu_nj_miniPfS_S_PP4nodeS1_S_S_iE11min_row_mat+1440];
	setp.lt.f32 	%p102, %f223, %f221;
	ld.shared.f32 	%f224, [_ZZ10gpu_nj_miniPfS_S_PP4nodeS1_S_S_iE11min_row_mat+3040];
	selp.f32 	%f225, %f223, %f221, %p102;
	selp.b32 	%r105, 18, %r104, %p102;
	selp.f32 	%f226, %f224, %f222, %p102;
	ld.shared.f32 	%f227, [_ZZ10gpu_nj_miniPfS_S_PP4nodeS1_S_S_iE11min_row_mat+1520];
	setp.lt.f32 	%p103, %f227, %f225;
	ld.shared.f32 	%f228, [_ZZ10gpu_nj_miniPfS_S_PP4nodeS1_S_S_iE11min_row_mat+3120];
	selp.f32 	%f229, %f227, %f225, %p103;
	selp.b32 	%r106, 19, %r105, %p103;
	add.s32 	%r107, %r4, %r106;
	selp.f32 	%f230, %f228, %f226, %p103;
	cvt.rn.f32.s32 	%f231, %r107;
	mul.wide.u32 	%rd30, %r1, 4;
	add.s64 	%rd31, %rd29, %rd30;
	st.global.f32 	[%rd31], %f229;
	add.s32 	%r108, %r9, %r1;
	mul.wide.u32 	%rd32, %r108, 4;
	add.s64 	%rd33, %rd29, %rd32;
	st.global.f32 	[%rd33], %f231;
	add.s32 	%r109, %r108, %r9;
	mul.wide.u32 	%rd34, %r109, 4;
	add.s64 	%rd35, %rd29, %rd34;
	st.global.f32 	[%rd35], %f230;
$L__BB1_81:
	bar.sync 	0;
	ret;

}
	// .globl	_Z13gpu_nj_updateiPfS_S_PP4nodeS1_S_S_i
.visible .entry _Z13gpu_nj_updateiPfS_S_PP4nodeS1_S_S_i(
	.param .u32 _Z13gpu_nj_updateiPfS_S_PP4nodeS1_S_S_i_param_0,
	.param .u64 .ptr .align 1 _Z13gpu_nj_updateiPfS_S_PP4nodeS1_S_S_i_param_1,
	.param .u64 .ptr .align 1 _Z13gpu_nj_updateiPfS_S_PP4nodeS1_S_S_i_param_2,
	.param .u64 .ptr .align 1 _Z13gpu_nj_updateiPfS_S_PP4nodeS1_S_S_i_param_3,
	.param .u64 .ptr .align 1 _Z13gpu_nj_updateiPfS_S_PP4nodeS1_S_S_i_param_4,
	.param .u64 .ptr .align 1 _Z13gpu_nj_updateiPfS_S_PP4nodeS1_S_S_i_param_5,
	.param .u64 .ptr .align 1 _Z13gpu_nj_updateiPfS_S_PP4nodeS1_S_S_i_param_6,
	.param .u64 .ptr .align 1 _Z13gpu_nj_updateiPfS_S_PP4nodeS1_S_S_i_param_7,
	.param .u32 _Z13gpu_nj_updateiPfS_S_PP4nodeS1_S_S_i_param_8
)
{
	.reg .pred 	%p<38>;
	.reg .b32 	%r<207>;
	.reg .b32 	%f<103>;
	.reg .b64 	%rd<96>;
	// demoted variable
	.shared .align 4 .u32 _ZZ13gpu_nj_updateiPfS_S_PP4nodeS1_S_S_iE9min_index;
	// demoted variable
	.shared .align 4 .u32 _ZZ13gpu_nj_updateiPfS_S_PP4nodeS1_S_S_iE9max_index;
	// demoted variable
	.shared .align 4 .f32 _ZZ13gpu_nj_updateiPfS_S_PP4nodeS1_S_S_iE8delta_ij;
	// demoted variable
	.shared .align 4 .f32 _ZZ13gpu_nj_updateiPfS_S_PP4nodeS1_S_S_iE13limb_length_i;
	// demoted variable
	.shared .align 4 .f32 _ZZ13gpu_nj_updateiPfS_S_PP4nodeS1_S_S_iE13limb_length_j;
	ld.param.u32 	%r101, [_Z13gpu_nj_updateiPfS_S_PP4nodeS1_S_S_i_param_0];
	ld.param.u64 	%rd13, [_Z13gpu_nj_updateiPfS_S_PP4nodeS1_S_S_i_param_1];
	ld.param.u64 	%rd10, [_Z13gpu_nj_updateiPfS_S_PP4nodeS1_S_S_i_param_2];
	ld.param.u64 	%rd14, [_Z13gpu_nj_updateiPfS_S_PP4nodeS1_S_S_i_param_3];
	ld.param.u64 	%rd11, [_Z13gpu_nj_updateiPfS_S_PP4nodeS1_S_S_i_param_4];
	ld.param.u64 	%rd12, [_Z13gpu_nj_updateiPfS_S_PP4nodeS1_S_S_i_param_5];
	ld.param.u32 	%r102, [_Z13gpu_nj_updateiPfS_S_PP4nodeS1_S_S_i_param_8];
	cvta.to.global.u64 	%rd1, %rd13;
	cvta.to.global.u64 	%rd2, %rd14;
	mov.u32 	%r104, %ctaid.x;
	mov.u32 	%r105, %ntid.x;
	mov.u32 	%r106, %tid.y;
	mad.lo.s32 	%r1, %r104, %r105, %r106;
	mov.u32 	%r2, %tid.x;
	or.b32  	%r3, %r106, %r2;
	setp.ne.s32 	%p3, %r3, 0;
	@%p3 bra 	$L__BB2_43;
	mov.u32 	%r4, %nctaid.x;
	mul.wide.u32 	%rd3, %r4, 4;
	add.s64 	%rd15, %rd2, %rd3;
	ld.global.f32 	%f34, [%rd15];
	cvt.rzi.s32.f32 	%r205, %f34;
	shl.b32 	%r6, %r4, 1;
	add.s64 	%rd16, %rd15, %rd3;
	ld.global.f32 	%f35, [%rd16];
	cvt.rzi.s32.f32 	%r206, %f35;
	setp.lt.u32 	%p4, %r4, 2;
	@%p4 bra 	$L__BB2_43;
	ld.global.f32 	%f86, [%rd2];
	add.s32 	%r8, %r4, -1;
	add.s32 	%r109, %r4, -2;
	setp.lt.u32 	%p5, %r109, 7;
	mov.b32 	%r193, 1;
	@%p5 bra 	$L__BB2_22;
	and.b32  	%r111, %r8, -8;
	neg.s32 	%r159, %r111;
	add.s64 	%rd95, %rd2, 16;
	mov.b32 	%r158, 4;
	mov.u32 	%r156, %r4;
	mov.u32 	%r157, %r6;
$L__BB2_4:
	.pragma "nounroll";
	ld.global.f32 	%f3, [%rd95+-12];
	setp.geu.f32 	%p6, %f3, %f86;
	@%p6 bra 	$L__BB2_6;
	add.s32 	%r112, %r156, 1;
	mul.wide.u32 	%rd17, %r112, 4;
	add.s64 	%rd18, %rd2, %rd17;
	ld.global.f32 	%f36, [%rd18];
	cvt.rzi.s32.f32 	%r205, %f36;
	add.s32 	%r113, %r157, 1;
	mul.wide.u32 	%rd19, %r113, 4;
	add.s64 	%rd20, %rd2, %rd19;
	ld.global.f32 	%f37, [%rd20];
	cvt.rzi.s32.f32 	%r206, %f37;
	mov.f32 	%f86, %f3;
$L__BB2_6:
	ld.global.f32 	%f5, [%rd95+-8];
	setp.geu.f32 	%p7, %f5, %f86;
	@%p7 bra 	$L__BB2_8;
	add.s64 	%rd21, %rd95, %rd3;
	ld.global.f32 	%f38, [%rd21+-8];
	cvt.rzi.s32.f32 	%r205, %f38;
	add.s32 	%r114, %r157, 2;
	mul.wide.u32 	%rd22, %r114, 4;
	add.s64 	%rd23, %rd2, %rd22;
	ld.global.f32 	%f39, [%rd23];
	cvt.rzi.s32.f32 	%r206, %f39;
	mov.f32 	%f86, %f5;
$L__BB2_8:
	ld.global.f32 	%f7, [%rd95+-4];
	setp.geu.f32 	%p8, %f7, %f86;
	@%p8 bra 	$L__BB2_10;
	add.s64 	%rd24, %rd95, %rd3;
	ld.global.f32 	%f40, [%rd24+-4];
	cvt.rzi.s32.f32 	%r205, %f40;
	add.s32 	%r115, %r157, 3;
	mul.wide.u32 	%rd25, %r115, 4;
	add.s64 	%rd26, %rd2, %rd25;
	ld.global.f32 	%f41, [%rd26];
	cvt.rzi.s32.f32 	%r206, %f41;
	mov.f32 	%f86, %f7;
$L__BB2_10:
	ld.global.f32 	%f9, [%rd95];
	setp.geu.f32 	%p9, %f9, %f86;
	@%p9 bra 	$L__BB2_12;
	add.s64 	%rd27, %rd95, %rd3;
	ld.global.f32 	%f42, [%rd27];
	cvt.rzi.s32.f32 	%r205, %f42;
	add.s32 	%r116, %r157, 4;
	mul.wide.u32 	%rd28, %r116, 4;
	add.s64 	%rd29, %rd2, %rd28;
	ld.global.f32 	%f43, [%rd29];
	cvt.rzi.s32.f32 	%r206, %f43;
	mov.f32 	%f86, %f9;
$L__BB2_12:
	ld.global.f32 	%f11, [%rd95+4];
	setp.geu.f32 	%p10, %f11, %f86;
	@%p10 bra 	$L__BB2_14;
	add.s64 	%rd30, %rd95, %rd3;
	ld.global.f32 	%f44, [%rd30+4];
	cvt.rzi.s32.f32 	%r205, %f44;
	add.s32 	%r117, %r157, 5;
	mul.wide.u32 	%rd31, %r117, 4;
	add.s64 	%rd32, %rd2, %rd31;
	ld.global.f32 	%f45, [%rd32];
	cvt.rzi.s32.f32 	%r206, %f45;
	mov.f32 	%f86, %f11;
$L__BB2_14:
	ld.global.f32 	%f13, [%rd95+8];
	setp.geu.f32 	%p11, %f13, %f86;
	@%p11 bra 	$L__BB2_16;
	add.s64 	%rd33, %rd95, %rd3;
	ld.global.f32 	%f46, [%rd33+8];
	cvt.rzi.s32.f32 	%r205, %f46;
	add.s32 	%r118, %r157, 6;
	mul.wide.u32 	%rd34, %r118, 4;
	add.s64 	%rd35, %rd2, %rd34;
	ld.global.f32 	%f47, [%rd35];
	cvt.rzi.s32.f32 	%r206, %f47;
	mov.f32 	%f86, %f13;
$L__BB2_16:
	ld.global.f32 	%f15, [%rd95+12];
	setp.geu.f32 	%p12, %f15, %f86;
	@%p12 bra 	$L__BB2_18;
	add.s64 	%rd36, %rd95, %rd3;
	ld.global.f32 	%f48, [%rd36+12];
	cvt.rzi.s32.f32 	%r205, %f48;
	add.s32 	%r119, %r157, 7;
	mul.wide.u32 	%rd37, %r119, 4;
	add.s64 	%rd38, %rd2, %rd37;
	ld.global.f32 	%f49, [%rd38];
	cvt.rzi.s32.f32 	%r206, %f49;
	mov.f32 	%f86, %f15;
$L__BB2_18:
	ld.global.f32 	%f17, [%rd95+16];
	setp.geu.f32 	%p13, %f17, %f86;
	@%p13 bra 	$L__BB2_20;
	add.s64 	%rd39, %rd95, %rd3;
	ld.global.f32 	%f50, [%rd39+16];
	cvt.rzi.s32.f32 	%r205, %f50;
	add.s32 	%r120, %r157, 8;
	mul.wide.u32 	%rd40, %r120, 4;
	add.s64 	%rd41, %rd2, %rd40;
	ld.global.f32 	%f51, [%rd41];
	cvt.rzi.s32.f32 	%r206, %f51;
	mov.f32 	%f86, %f17;
$L__BB2_20:
	add.s32 	%r159, %r159, 8;
	add.s32 	%r158, %r158, 8;
	add.s32 	%r157, %r157, 8;
	add.s32 	%r156, %r156, 8;
	add.s64 	%rd95, %rd95, 32;
	setp.ne.s32 	%p14, %r159, 0;
	@%p14 bra 	$L__BB2_4;
	add.s32 	%r193, %r158, -3;
$L__BB2_22:
	and.b32  	%r58, %r8, 7;
	setp.eq.s32 	%p15, %r58, 0;
	@%p15 bra 	$L__BB2_43;
	and.b32  	%r59, %r8, 3;
	setp.lt.u32 	%p16, %r58, 4;
	@%p16 bra 	$L__BB2_33;
	mul.wide.u32 	%rd42, %r193, 4;
	add.s64 	%rd7, %rd2, %rd42;
	ld.global.f32 	%f20, [%rd7];
	setp.geu.f32 	%p17, %f20, %f86;
	@%p17 bra 	$L__BB2_26;
	add.s32 	%r122, %r193, %r4;
	mul.wide.u32 	%rd43, %r122, 4;
	add.s64 	%rd44, %rd2, %rd43;
	ld.global.f32 	%f52, [%rd44];
	cvt.rzi.s32.f32 	%r205, %f52;
	add.s32 	%r123, %r122, %r4;
	mul.wide.u32 	%rd45, %r123, 4;
	add.s64 	%rd46, %rd2, %rd45;
	ld.global.f32 	%f53, [%rd46];
	cvt.rzi.s32.f32 	%r206, %f53;
	mov.f32 	%f86, %f20;
$L__BB2_26:
	ld.global.f32 	%f22, [%rd7+4];
	setp.geu.f32 	%p18, %f22, %f86;
	add.s64 	%rd8, %rd7, %rd3;
	@%p18 bra 	$L__BB2_28;
	add.s32 	%r124, %r193, %r6;
	ld.global.f32 	%f54, [%rd8+4];
	cvt.rzi.s32.f32 	%r205, %f54;
	add.s32 	%r125, %r124, 1;
	mul.wide.u32 	%rd47, %r125, 4;
	add.s64 	%rd48, %rd2, %rd47;
	ld.global.f32 	%f55, [%rd48];
	cvt.rzi.s32.f32 	%r206, %f55;
	mov.f32 	%f86, %f22;
$L__BB2_28:
	ld.global.f32 	%f24, [%rd7+8];
	setp.geu.f32 	%p19, %f24, %f86;
	@%p19 bra 	$L__BB2_30;
	add.s32 	%r126, %r193, %r6;
	ld.global.f32 	%f56, [%rd8+8];
	cvt.rzi.s32.f32 	%r205, %f56;
	add.s32 	%r127, %r126, 2;
	mul.wide.u32 	%rd49, %r127, 4;
	add.s64 	%rd50, %rd2, %rd49;
	ld.global.f32 	%f57, [%rd50];
	cvt.rzi.s32.f32 	%r206, %f57;
	mov.f32 	%f86, %f24;
$L__BB2_30:
	ld.global.f32 	%f26, [%rd7+12];
	setp.geu.f32 	%p20, %f26, %f86;
	@%p20 bra 	$L__BB2_32;
	add.s32 	%r128, %r193, %r6;
	ld.global.f32 	%f58, [%rd8+12];
	cvt.rzi.s32.f32 	%r205, %f58;
	add.s32 	%r129, %r128, 3;
	mul.wide.u32 	%rd51, %r129, 4;
	add.s64 	%rd52, %rd2, %rd51;
	ld.global.f32 	%f59, [%rd52];
	cvt.rzi.s32.f32 	%r206, %f59;
	mov.f32 	%f86, %f26;
$L__BB2_32:
	add.s32 	%r193, %r193, 4;
$L__BB2_33:
	setp.eq.s32 	%p21, %r59, 0;
	@%p21 bra 	$L__BB2_43;
	setp.eq.s32 	%p22, %r59, 1;
	@%p22 bra 	$L__BB2_40;
	mul.wide.u32 	%rd53, %r193, 4;
	add.s64 	%rd9, %rd2, %rd53;
	ld.global.f32 	%f29, [%rd9];
	setp.geu.f32 	%p23, %f29, %f86;
	@%p23 bra 	$L__BB2_37;
	add.s32 	%r131, %r193, %r4;
	mul.wide.u32 	%rd54, %r131, 4;
	add.s64 	%rd55, %rd2, %rd54;
	ld.global.f32 	%f60, [%rd55];
	cvt.rzi.s32.f32 	%r205, %f60;
	add.s32 	%r132, %r131, %r4;
	mul.wide.u32 	%rd56, %r132, 4;
	add.s64 	%rd57, %rd2, %rd56;
	ld.global.f32 	%f61, [%rd57];
	cvt.rzi.s32.f32 	%r206, %f61;
	mov.f32 	%f86, %f29;
$L__BB2_37:
	ld.global.f32 	%f31, [%rd9+4];
	setp.geu.f32 	%p24, %f31, %f86;
	@%p24 bra 	$L__BB2_39;
	add.s32 	%r133, %r193, %r6;
	add.s64 	%rd58, %rd9, %rd3;
	ld.global.f32 	%f62, [%rd58+4];
	cvt.rzi.s32.f32 	%r205, %f62;
	add.s32 	%r134, %r133, 1;
	mul.wide.u32 	%rd59, %r134, 4;
	add.s64 	%rd60, %rd2, %rd59;
	ld.global.f32 	%f63, [%rd60];
	cvt.rzi.s32.f32 	%r206, %f63;
	mov.f32 	%f86, %f31;
$L__BB2_39:
	add.s32 	%r193, %r193, 2;
$L__BB2_40:
	and.b32  	%r135, %r8, 1;
	setp.eq.b32 	%p25, %r135, 1;
	not.pred 	%p26, %p25;
	@%p26 bra 	$L__BB2_43;
	mul.wide.u32 	%rd61, %r193, 4;
	add.s64 	%rd62, %rd2, %rd61;
	ld.global.f32 	%f64, [%rd62];
	setp.geu.f32 	%p27, %f64, %f86;
	@%p27 bra 	$L__BB2_43;
	add.s32 	%r136, %r193, %r4;
	mul.wide.u32 	%rd63, %r136, 4;
	add.s64 	%rd64, %rd2, %rd63;
	ld.global.f32 	%f65, [%rd64];
	cvt.rzi.s32.f32 	%r205, %f65;
	add.s32 	%r137, %r136, %r4;
	mul.wide.u32 	%rd65, %r137, 4;
	add.s64 	%rd66, %rd2, %rd65;
	ld.global.f32 	%f66, [%rd66];
	cvt.rzi.s32.f32 	%r206, %f66;
$L__BB2_43:
	setp.ne.s32 	%p28, %r3, 0;
	bar.sync 	0;
	@%p28 bra 	$L__BB2_45;
	cvta.to.global.u64 	%rd67, %rd10;
	min.s32 	%r138, %r205, %r206;
	st.shared.u32 	[_ZZ13gpu_nj_updateiPfS_S_PP4nodeS1_S_S_iE9min_index], %r138;
	max.s32 	%r139, %r205, %r206;
	st.shared.u32 	[_ZZ13gpu_nj_updateiPfS_S_PP4nodeS1_S_S_iE9max_index], %r139;
	mul.wide.s32 	%rd68, %r138, 4;
	add.s64 	%rd69, %rd67, %rd68;
	ld.global.f32 	%f67, [%rd69];
	mul.wide.s32 	%rd70, %r139, 4;
	add.s64 	%rd71, %rd67, %rd70;
	ld.global.f32 	%f68, [%rd71];
	sub.f32 	%f69, %f67, %f68;
	sub.s32 	%r140, %r101, %r102;
	add.s32 	%r141, %r140, -2;
	cvt.rn.f32.s32 	%f70, %r141;
	div.rn.f32 	%f71, %f69, %f70;
	st.shared.f32 	[_ZZ13gpu_nj_updateiPfS_S_PP4nodeS1_S_S_iE8delta_ij], %f71;
	mad.lo.s32 	%r142, %r138, %r101, %r139;
	mul.wide.s32 	%rd72, %r142, 4;
	add.s64 	%rd73, %rd1, %rd72;
	ld.global.f32 	%f72, [%rd73];
	add.f32 	%f73, %f72, %f71;
	mul.f32 	%f74, %f73, 0f3F000000;
	st.shared.f32 	[_ZZ13gpu_nj_updateiPfS_S_PP4nodeS1_S_S_iE13limb_length_i], %f74;
	sub.f32 	%f75, %f72, %f71;
	mul.f32 	%f76, %f75, 0f3F000000;
	st.shared.f32 	[_ZZ13gpu_nj_updateiPfS_S_PP4nodeS1_S_S_iE13limb_length_j], %f76;
$L__BB2_45:
	bar.sync 	0;
	setp.ne.s32 	%p30, %r2, 0;
	ld.shared.u32 	%r143, [_ZZ13gpu_nj_updateiPfS_S_PP4nodeS1_S_S_iE9min_index];
	setp.eq.s32 	%p31, %r1, %r143;
	mov.pred 	%p37, 0;
	or.pred  	%p32, %p30, %p31;
	@%p32 bra 	$L__BB2_47;
	ld.shared.u32 	%r144, [_ZZ13gpu_nj_updateiPfS_S_PP4nodeS1_S_S_iE9max_index];
	setp.ne.s32 	%p37, %r1, %r144;
$L__BB2_47:
	setp.ge.s32 	%p33, %r1, %r101;
	not.pred 	%p34, %p37;
	or.pred  	%p35, %p33, %p34;
	@%p35 bra 	$L__BB2_49;
	mul.lo.s32 	%r145, %r1, %r101;
	add.s32 	%r146, %r143, %r145;
	mul.wide.s32 	%rd74, %r146, 4;
	add.s64 	%rd75, %rd1, %rd74;
	ld.global.f32 	%f77, [%rd75];
	ld.shared.u32 	%r147, [_ZZ13gpu_nj_updateiPfS_S_PP4nodeS1_S_S_iE9max_index];
	add.s32 	%r148, %r147, %r145;
	mul.wide.s32 	%rd76, %r148, 4;
	add.s64 	%rd77, %rd1, %rd76;
	ld.global.f32 	%f78, [%rd77];
	add.f32 	%f79, %f77, %f78;
	mad.lo.s32 	%r149, %r143, %r101, %r147;
	mul.wide.s32 	%rd78, %r149, 4;
	add.s64 	%rd79, %rd1, %rd78;
	ld.global.f32 	%f80, [%rd79];
	sub.f32 	%f81, %f79, %f80;
	mul.f32 	%f82, %f81, 0f3F000000;
	st.global.f32 	[%rd77], %f82;
	mad.lo.s32 	%r150, %r147, %r101, %r1;
	mul.wide.s32 	%rd80, %r150, 4;
	add.s64 	%rd81, %rd1, %rd80;
	st.global.f32 	[%rd81], %f82;
$L__BB2_49:
	bar.sync 	0;
	or.b32  	%r151, %r1, %r2;
	setp.ne.s32 	%p36, %r151, 0;
	@%p36 bra 	$L__BB2_51;
	cvta.to.global.u64 	%rd82, %rd11;
	cvta.to.global.u64 	%rd83, %rd12;
	ld.shared.u32 	%r152, [_ZZ13gpu_nj_updateiPfS_S_PP4nodeS1_S_S_iE9min_index];
	mul.lo.s32 	%r153, %r152, %r101;
	mul.wide.s32 	%rd84, %r153, 4;
	add.s64 	%rd85, %rd1, %rd84;
	mov.b32 	%r154, -1082130432;
	st.global.u32 	[%rd85], %r154;
	mul.wide.s32 	%rd86, %r152, 4;
	add.s64 	%rd87, %rd1, %rd86;
	st.global.u32 	[%rd87], %r154;
	st.global.u32 	[%rd83], %r102;
	mul.wide.s32 	%rd88, %r152, 8;
	add.s64 	%rd89, %rd82, %rd88;
	ld.global.u64 	%rd90, [%rd89];
	st.global.u64 	[%rd83+8], %rd90;
	ld.shared.u32 	%r155, [_ZZ13gpu_nj_updateiPfS_S_PP4nodeS1_S_S_iE9max_index];
	mul.wide.s32 	%rd91, %r155, 8;
	add.s64 	%rd92, %rd82, %rd91;
	ld.global.u64 	%rd93, [%rd92];
	st.global.u64 	[%rd83+16], %rd93;
	mov.b64 	%rd94, 0;
	st.global.u64 	[%rd83+24], %rd94;
	ld.shared.f32 	%f83, [_ZZ13gpu_nj_updateiPfS_S_PP4nodeS1_S_S_iE13limb_length_i];
	ld.shared.f32 	%f84, [_ZZ13gpu_nj_updateiPfS_S_PP4nodeS1_S_S_iE13limb_length_j];
	st.global.v2.f32 	[%rd83+32], {%f83, %f84};
	st.global.u64 	[%rd92], %rd12;
	st.global.u64 	[%rd89], %rd94;
$L__BB2_51:
	bar.sync 	0;
	ret;

}


// ===== COMPILED SASS (sm_100) =====

	.target	sm_100

	.elftype	@"ET_EXEC"


//--------------------- .note.nv.tkinfo           --------------------------
	.section	.note.nv.tkinfo,"",@"SHT_NOTE"
	.sectionflags	@"SHF_NOTE_NV_TKINFO"
	.tkinfo
        /*0018*/ 	.word	0x00000002
        /*0030*/ 	.string	""
        /*0030*/ 	.string	"ptxas"
        /*0030*/ 	.string	"Cuda compilation tools, release 13.0, V13.0.88"
        /*0030*/ 	.string	"Build cuda_13.0.r13.0/compiler.36424714_0"
        /*0030*/ 	.string	"-arch sm_100 -m 64 "



//--------------------- .note.nv.cuinfo           --------------------------
	.section	.note.nv.cuinfo,"",@"SHT_NOTE"
	.sectionflags	@"SHF_NOTE_NV_CUINFO"
        /*0018*/ 	.short	0x0002
        /*001a*/ 	.short	0x0064
        /*001c*/ 	.short	0x0082
	.zero		2


//--------------------- .nv.info                  --------------------------
	.section	.nv.info,"",@"SHT_CUDA_INFO"
	.align	4


	//----- nvinfo : EIATTR_REGCOUNT
	.align		4
        /*0000*/ 	.byte	0x04, 0x2f
        /*0002*/ 	.short	(.L_1 - .L_0)
	.align		4
.L_0:
        /*0004*/ 	.word	index@(_Z10gpu_nj_sumiPfS_S_PP4nodeS1_S_S_i)
        /*0008*/ 	.word	0x00000018


	//----- nvinfo : EIATTR_FRAME_SIZE
	.align		4
.L_1:
        /*000c*/ 	.byte	0x04, 0x11
        /*000e*/ 	.short	(.L_3 - .L_2)
	.align		4
.L_2:
        /*0010*/ 	.word	index@(_Z10gpu_nj_sumiPfS_S_PP4nodeS1_S_S_i)
        /*0014*/ 	.word	0x00000000


	//----- nvinfo : EIATTR_REGCOUNT
	.align		4
.L_3:
        /*0018*/ 	.byte	0x04, 0x2f
        /*001a*/ 	.short	(.L_5 - .L_4)
	.align		4
.L_4:
        /*001c*/ 	.word	index@(_Z10gpu_nj_miniPfS_S_PP4nodeS1_S_S_i)
        /*0020*/ 	.word	0x00000028


	//----- nvinfo : EIATTR_FRAME_SIZE
	.align		4
.L_5:
        /*0024*/ 	.byte	0x04, 0x11
        /*0026*/ 	.short	(.L_7 - .L_6)
	.align		4
.L_6:
        /*0028*/ 	.word	index@(_Z10gpu_nj_miniPfS_S_PP4nodeS1_S_S_i)
        /*002c*/ 	.word	0x00000000


	//----- nvinfo : EIATTR_REGCOUNT
	.align		4
.L_7:
        /*0030*/ 	.byte	0x04, 0x2f
        /*0032*/ 	.short	(.L_9 - .L_8)
	.align		4
.L_8:
        /*0034*/ 	.word	index@(_Z13gpu_nj_updateiPfS_S_PP4nodeS1_S_S_i)
        /*0038*/ 	.word	0x00000020


	//----- nvinfo : EIATTR_FRAME_SIZE
	.align		4
.L_9:
        /*003c*/ 	.byte	0x04, 0x11
        /*003e*/ 	.short	(.L_11 - .L_10)
	.align		4
.L_10:
        /*0040*/ 	.word	index@($__internal_0_$__cuda_sm3x_div_rn_noftz_f32_slowpath)
        /*0044*/ 	.word	0x00000000


	//----- nvinfo : EIATTR_FRAME_SIZE
	.align		4
.L_11:
        /*0048*/ 	.byte	0x04, 0x11
        /*004a*/ 	.short	(.L_13 - .L_12)
	.align		4
.L_12:
        /*004c*/ 	.word	index@(_Z13gpu_nj_updateiPfS_S_PP4nodeS1_S_S_i)
        /*0050*/ 	.word	0x00000000


	//----- nvinfo : EIATTR_MIN_STACK_SIZE
	.align		4
.L_13:
        /*0054*/ 	.byte	0x04, 0x12
        /*0056*/ 	.short	(.L_15 - .L_14)
	.align		4
.L_14:
        /*0058*/ 	.word	index@(_Z13gpu_nj_updateiPfS_S_PP4nodeS1_S_S_i)
        /*005c*/ 	.word	0x00000000


	//----- nvinfo : EIATTR_MIN_STACK_SIZE
	.align		4
.L_15:
        /*0060*/ 	.byte	0x04, 0x12
        /*0062*/ 	.short	(.L_17 - .L_16)
	.align		4
.L_16:
        /*0064*/ 	.word	index@(_Z10gpu_nj_miniPfS_S_PP4nodeS1_S_S_i)
        /*0068*/ 	.word	0x00000000


	//----- nvinfo : EIATTR_MIN_STACK_SIZE
	.align		4
.L_17:
        /*006c*/ 	.byte	0x04, 0x12
        /*006e*/ 	.short	(.L_19 - .L_18)
	.align		4
.L_18:
        /*0070*/ 	.word	index@(_Z10gpu_nj_sumiPfS_S_PP4nodeS1_S_S_i)
        /*0074*/ 	.word	0x00000000
.L_19:


//--------------------- .nv.compat                --------------------------
	.section	.nv.compat,"",@"SHT_CUDA_COMPAT_INFO"
	.align	4
        /*0000*/ 	.byte	0x02, 0x09, 0x00, 0x00, 0x02, 0x02, 0x01, 0x00, 0x02, 0x05, 0x05, 0x00, 0x03, 0x07, 0x01, 0x01
        /*0010*/ 	.byte	0x02, 0x03, 0x00, 0x00, 0x02, 0x06, 0x01, 0x00, 0x04, 0x0b, 0x08, 0x00, 0x01, 0x00, 0x00, 0x00
        /*0020*/ 	.byte	0x00, 0x00, 0x00, 0x00


//--------------------- .nv.info._Z13gpu_nj_updateiPfS_S_PP4nodeS1_S_S_i --------------------------
	.section	.nv.info._Z13gpu_nj_updateiPfS_S_PP4nodeS1_S_S_i,"",@"SHT_CUDA_INFO"
	.sectionflags	@""
	.align	4


	//----- nvinfo : EIATTR_CUDA_API_VERSION
	.align		4
        /*0000*/ 	.byte	0x04, 0x37
        /*0002*/ 	.short	(.L_21 - .L_20)
.L_20:
        /*0004*/ 	.word	0x00000082


	//----- nvinfo : EIATTR_KPARAM_INFO
	.align		4
.L_21:
        /*0008*/ 	.byte	0x04, 0x17
        /*000a*/ 	.short	(.L_23 - .L_22)
.L_22:
        /*000c*/ 	.word	0x00000000
        /*0010*/ 	.short	0x0008
        /*0012*/ 	.short	0x0040
        /*0014*/ 	.byte	0x00, 0xf0, 0x11, 0x00


	//----- nvinfo : EIATTR_KPARAM_INFO
	.align		4
.L_23:
        /*0018*/ 	.byte	0x04, 0x17
        /*001a*/ 	.short	(.L_25 - .L_24)
.L_24:
        /*001c*/ 	.word	0x00000000
        /*0020*/ 	.short	0x0007
        /*0022*/ 	.short	0x0038
        /*0024*/ 	.byte	0x00, 0xf5, 0x21, 0x00


	//----- nvinfo : EIATTR_KPARAM_INFO
	.align		4
.L_25:
        /*0028*/ 	.byte	0x04, 0x17
        /*002a*/ 	.short	(.L_27 - .L_26)
.L_26:
        /*002c*/ 	.word	0x00000000
        /*0030*/ 	.short	0x0006
        /*0032*/ 	.short	0x0030
        /*0034*/ 	.byte	0x00, 0xf5, 0x21, 0x00


	//----- nvinfo : EIATTR_KPARAM_INFO
	.align		4
.L_27:
        /*0038*/ 	.byte	0x04, 0x17
        /*003a*/ 	.short	(.L_29 - .L_28)
.L_28:
        /*003c*/ 	.word	0x00000000
        /*0040*/ 	.short	0x0005
        /*0042*/ 	.short	0x0028
        /*0044*/ 	.byte	0x00, 0xf5, 0x21, 0x00


	//----- nvinfo : EIATTR_KPARAM_INFO
	.align		4
.L_29:
        /*0048*/ 	.byte	0x04, 0x17
        /*004a*/ 	.short	(.L_31 - .L_30)
.L_30:
        /*004c*/ 	.word	0x00000000
        /*0050*/ 	.short	0x0004
        /*0052*/ 	.short	0x0020
        /*0054*/ 	.byte	0x00, 0xf5, 0x21, 0x00


	//----- nvinfo : EIATTR_KPARAM_INFO
	.align		4
.L_31:
        /*0058*/ 	.byte	0x04, 0x17
        /*005a*/ 	.short	(.L_33 - .L_32)
.L_32:
        /*005c*/ 	.word	0x00000000
        /*0060*/ 	.short	0x0003
        /*0062*/ 	.short	0x0018
        /*0064*/ 	.byte	0x00, 0xf5, 0x21, 0x00


	//----- nvinfo : EIATTR_KPARAM_INFO
	.align		4
.L_33:
        /*0068*/ 	.byte	0x04, 0x17
        /*006a*/ 	.short	(.L_35 - .L_34)
.L_34:
        /*006c*/ 	.word	0x00000000
        /*0070*/ 	.short	0x0002
        /*0072*/ 	.short	0x0010
        /*0074*/ 	.byte	0x00, 0xf5, 0x21, 0x00


	//----- nvinfo : EIATTR_KPARAM_INFO
	.align		4
.L_35:
        /*0078*/ 	.byte	0x04, 0x17
        /*007a*/ 	.short	(.L_37 - .L_36)
.L_36:
        /*007c*/ 	.word	0x00000000
        /*0080*/ 	.short	0x0001
        /*0082*/ 	.short	0x0008
        /*0084*/ 	.byte	0x00, 0xf5, 0x21, 0x00


	//----- nvinfo : EIATTR_KPARAM_INFO
	.align		4
.L_37:
        /*0088*/ 	.byte	0x04, 0x17
        /*008a*/ 	.short	(.L_39 - .L_38)
.L_38:
        /*008c*/ 	.word	0x00000000
        /*0090*/ 	.short	0x0000
        /*0092*/ 	.short	0x0000
        /*0094*/ 	.byte	0x00, 0xf0, 0x11, 0x00


	//----- nvinfo : EIATTR_SPARSE_MMA_MASK
	.align		4
.L_39:
        /*0098*/ 	.byte	0x03, 0x50
        /*009a*/ 	.short	0x0000


	//----- nvinfo : EIATTR_MAXREG_COUNT
	.align		4
        /*009c*/ 	.byte	0x03, 0x1b
        /*009e*/ 	.short	0x00ff


	//----- nvinfo : EIATTR_NUM_BARRIERS
	.align		4
        /*00a0*/ 	.byte	0x02, 0x4c
        /*00a2*/ 	.byte	0x01
	.zero		1


	//----- nvinfo : EIATTR_MERCURY_ISA_VERSION
	.align		4
        /*00a4*/ 	.byte	0x03, 0x5f
        /*00a6*/ 	.short	0x0101


	//----- nvinfo : EIATTR_UNUSED_LOAD_BYTE_OFFSET
	.align		4
        /*00a8*/ 	.byte	0x04, 0x44
        /*00aa*/ 	.short	(.L_41 - .L_40)


	//   ....[0]....
.L_40:
        /*00ac*/ 	.word	0x00001330
        /*00b0*/ 	.word	0x0000f0ff


	//----- nvinfo : EIATTR_VRC_CTA_INIT_COUNT
	.align		4
.L_41:
        /*00b4*/ 	.byte	0x02, 0x4a
	.zero		1
	.zero		1


	//----- nvinfo : EIATTR_EXIT_INSTR_OFFSETS
	.align		4
        /*00b8*/ 	.byte	0x04, 0x1c
        /*00ba*/ 	.short	(.L_43 - .L_42)


	//   ....[0]....
.L_42:
        /*00bc*/ 	.word	0x000014e0


	//----- nvinfo : EIATTR_CRS_STACK_SIZE
	.align		4
.L_43:
        /*00c0*/ 	.byte	0x04, 0x1e
        /*00c2*/ 	.short	(.L_45 - .L_44)
.L_44:
        /*00c4*/ 	.word	0x00000000


	//----- nvinfo : EIATTR_CBANK_PARAM_SIZE
	.align		4
.L_45:
        /*00c8*/ 	.byte	0x03, 0x19
        /*00ca*/ 	.short	0x0044


	//----- nvinfo : EIATTR_PARAM_CBANK
	.align		4
        /*00cc*/ 	.byte	0x04, 0x0a
        /*00ce*/ 	.short	(.L_47 - .L_46)
	.align		4
.L_46:
        /*00d0*/ 	.word	index@(.nv.constant0._Z13gpu_nj_updateiPfS_S_PP4nodeS1_S_S_i)
        /*00d4*/ 	.short	0x0380
        /*00d6*/ 	.short	0x0044


	//----- nvinfo : EIATTR_SW_WAR
	.align		4
.L_47:
        /*00d8*/ 	.byte	0x04, 0x36
        /*00da*/ 	.short	(.L_49 - .L_48)
.L_48:
        /*00dc*/ 	.word	0x00000008
.L_49:


//--------------------- .nv.info._Z10gpu_nj_miniPfS_S_PP4nodeS1_S_S_i --------------------------
	.section	.nv.info._Z10gpu_nj_miniPfS_S_PP4nodeS1_S_S_i,"",@"SHT_CUDA_INFO"
	.sectionflags	@""
	.align	4


	//----- nvinfo : EIATTR_CUDA_API_VERSION
	.align		4
        /*0000*/ 	.byte	0x04, 0x37
        /*0002*/ 	.short	(.L_51 - .L_50)
.L_50:
        /*0004*/ 	.word	0x00000082


	//----- nvinfo : EIATTR_KPARAM_INFO
	.align		4
.L_51:
        /*0008*/ 	.byte	0x04, 0x17
        /*000a*/ 	.short	(.L_53 - .L_52)
.L_52:
        /*000c*/ 	.word	0x00000000
        /*0010*/ 	.short	0x0008
        /*0012*/ 	.short	0x0040
        /*0014*/ 	.byte	0x00, 0xf0, 0x11, 0x00


	//----- nvinfo : EIATTR_KPARAM_INFO
	.align		4
.L_53:
        /*0018*/ 	.byte	0x04, 0x17
        /*001a*/ 	.short	(.L_55 - .L_54)
.L_54:
        /*001c*/ 	.word	0x00000000
        /*0020*/ 	.short	0x0007
        /*0022*/ 	.short	0x0038
        /*0024*/ 	.byte	0x00, 0xf5, 0x21, 0x00


	//----- nvinfo : EIATTR_KPARAM_INFO
	.align		4
.L_55:
        /*0028*/ 	.byte	0x04, 0x17
        /*002a*/ 	.short	(.L_57 - .L_56)
.L_56:
        /*002c*/ 	.word	0x00000000
        /*0030*/ 	.short	0x0006
        /*0032*/ 	.short	0x0030
        /*0034*/ 	.byte	0x00, 0xf5, 0x21, 0x00


	//----- nvinfo : EIATTR_KPARAM_INFO
	.align		4
.L_57:
        /*0038*/ 	.byte	0x04, 0x17
        /*003a*/ 	.short	(.L_59 - .L_58)
.L_58:
        /*003c*/ 	.word	0x00000000
        /*0040*/ 	.short	0x0005
        /*0042*/ 	.short	0x0028
        /*0044*/ 	.byte	0x00, 0xf5, 0x21, 0x00


	//----- nvinfo : EIATTR_KPARAM_INFO
	.align		4
.L_59:
        /*0048*/ 	.byte	0x04, 0x17
        /*004a*/ 	.short	(.L_61 - .L_60)
.L_60:
        /*004c*/ 	.word	0x00000000
        /*0050*/ 	.short	0x0004
        /*0052*/ 	.short	0x0020
        /*0054*/ 	.byte	0x00, 0xf5, 0x21, 0x00


	//----- nvinfo : EIATTR_KPARAM_INFO
	.align		4
.L_61:
        /*0058*/ 	.byte	0x04, 0x17
        /*005a*/ 	.short	(.L_63 - .L_62)
.L_62:
        /*005c*/ 	.word	0x00000000
        /*0060*/ 	.short	0x0003
        /*0062*/ 	.short	0x0018
        /*0064*/ 	.byte	0x00, 0xf5, 0x21, 0x00


	//----- nvinfo : EIATTR_KPARAM_INFO
	.align		4
.L_63:
        /*0068*/ 	.byte	0x04, 0x17
        /*006a*/ 	.short	(.L_65 - .L_64)
.L_64:
        /*006c*/ 	.word	0x00000000
        /*0070*/ 	.short	0x0002
        /*0072*/ 	.short	0x0010
        /*0074*/ 	.byte	0x00, 0xf5, 0x21, 0x00


	//----- nvinfo : EIATTR_KPARAM_INFO
	.align		4
.L_65:
        /*0078*/ 	.byte	0x04, 0x17
        /*007a*/ 	.short	(.L_67 - .L_66)
.L_66:
        /*007c*/ 	.word	0x00000000
        /*0080*/ 	.short	0x0001
        /*0082*/ 	.short	0x0008
        /*0084*/ 	.byte	0x00, 0xf5, 0x21, 0x00


	//----- nvinfo : EIATTR_KPARAM_INFO
	.align		4
.L_67:
        /*0088*/ 	.byte	0x04, 0x17
        /*008a*/ 	.short	(.L_69 - .L_68)
.L_68:
        /*008c*/ 	.word	0x00000000
        /*0090*/ 	.short	0x0000
        /*0092*/ 	.short	0x0000
        /*0094*/ 	.byte	0x00, 0xf0, 0x11, 0x00


	//----- nvinfo : EIATTR_SPARSE_MMA_MASK
	.align		4
.L_69:
        /*0098*/ 	.byte	0x03, 0x50
        /*009a*/ 	.short	0x0000


	//----- nvinfo : EIATTR_MAXREG_COUNT
	.align		4
        /*009c*/ 	.byte	0x03, 0x1b
        /*009e*/ 	.short	0x00ff


	//----- nvinfo : EIATTR_NUM_BARRIERS
	.align		4
        /*00a0*/ 	.byte	0x02, 0x4c
        /*00a2*/ 	.byte	0x01
	.zero		1


	//----- nvinfo : EIATTR_MERCURY_ISA_VERSION
	.align		4
        /*00a4*/ 	.byte	0x03, 0x5f
        /*00a6*/ 	.short	0x0101


	//----- nvinfo : EIATTR_UNUSED_LOAD_BYTE_OFFSET
	.align		4
        /*00a8*/ 	.byte	0x04, 0x44
        /*00aa*/ 	.short	(.L_71 - .L_70)


	//   ....[0]....
.L_70:
        /*00ac*/ 	.word	0x00000ea0
        /*00b0*/ 	.word	0x0000fff0


	//----- nvinfo : EIATTR_VRC_CTA_INIT_COUNT
	.align		4
.L_71:
        /*00b4*/ 	.byte	0x02, 0x4a
	.zero		1
	.zero		1


	//----- nvinfo : EIATTR_EXIT_INSTR_OFFSETS
	.align		4
        /*00b8*/ 	.byte	0x04, 0x1c
        /*00ba*/ 	.short	(.L_73 - .L_72)


	//   ....[0]....
.L_72:
        /*00bc*/ 	.word	0x000019f0


	//----- nvinfo : EIATTR_CRS_STACK_SIZE
	.align		4
.L_73:
        /*00c0*/ 	.byte	0x04, 0x1e
        /*00c2*/ 	.short	(.L_75 - .L_74)
.L_74:
        /*00c4*/ 	.word	0x00000000


	//----- nvinfo : EIATTR_CBANK_PARAM_SIZE
	.align		4
.L_75:
        /*00c8*/ 	.byte	0x03, 0x19
        /*00ca*/ 	.short	0x0044


	//----- nvinfo : EIATTR_PARAM_CBANK
	.align		4
        /*00cc*/ 	.byte	0x04, 0x0a
        /*00ce*/ 	.short	(.L_77 - .L_76)
	.align		4
.L_76:
        /*00d0*/ 	.word	index@(.nv.constant0._Z10gpu_nj_miniPfS_S_PP4nodeS1_S_S_i)
        /*00d4*/ 	.short	0x0380
        /*00d6*/ 	.short	0x0044


	//----- nvinfo : EIATTR_SW_WAR
	.align		4
.L_77:
        /*00d8*/ 	.byte	0x04, 0x36
        /*00da*/ 	.short	(.L_79 - .L_78)
.L_78:
        /*00dc*/ 	.word	0x00000008
.L_79:


//--------------------- .nv.info._Z10gpu_nj_sumiPfS_S_PP4nodeS1_S_S_i --------------------------
	.section	.nv.info._Z10gpu_nj_sumiPfS_S_PP4nodeS1_S_S_i,"",@"SHT_CUDA_INFO"
	.sectionflags	@""
	.align	4


	//----- nvinfo : EIATTR_CUDA_API_VERSION
	.align		4
        /*0000*/ 	.byte	0x04, 0x37
        /*0002*/ 	.short	(.L_81 - .L_80)
.L_80:
        /*0004*/ 	.word	0x00000082


	//----- nvinfo : EIATTR_KPARAM_INFO
	.align		4
.L_81:
        /*0008*/ 	.byte	0x04, 0x17
        /*000a*/ 	.short	(.L_83 - .L_82)
.L_82:
        /*000c*/ 	.word	0x00000000
        /*0010*/ 	.short	0x0008
        /*0012*/ 	.short	0x0040
        /*0014*/ 	.byte	0x00, 0xf0, 0x11, 0x00


	//----- nvinfo : EIATTR_KPARAM_INFO
	.align		4
.L_83:
        /*0018*/ 	.byte	0x04, 0x17
        /*001a*/ 	.short	(.L_85 - .L_84)
.L_84:
        /*001c*/ 	.word	0x00000000
        /*0020*/ 	.short	0x0007
        /*0022*/ 	.short	0x0038
        /*0024*/ 	.byte	0x00, 0xf5, 0x21, 0x00


	//----- nvinfo : EIATTR_KPARAM_INFO
	.align		4
.L_85:
        /*0028*/ 	.byte	0x04, 0x17
        /*002a*/ 	.short	(.L_87 - .L_86)
.L_86:
        /*002c*/ 	.word	0x00000000
        /*0030*/ 	.short	0x0006
        /*0032*/ 	.short	0x0030
        /*0034*/ 	.byte	0x00, 0xf5, 0x21, 0x00


	//----- nvinfo : EIATTR_KPARAM_INFO
	.align		4
.L_87:
        /*0038*/ 	.byte	0x04, 0x17
        /*003a*/ 	.short	(.L_89 - .L_88)
.L_88:
        /*003c*/ 	.word	0x00000000
        /*0040*/ 	.short	0x0005
        /*0042*/ 	.short	0x0028
        /*0044*/ 	.byte	0x00, 0xf5, 0x21, 0x00


	//----- nvinfo : EIATTR_KPARAM_INFO
	.align		4
.L_89:
        /*0048*/ 	.byte	0x04, 0x17
        /*004a*/ 	.short	(.L_91 - .L_90)
.L_90:
        /*004c*/ 	.word	0x00000000
        /*0050*/ 	.short	0x0004
        /*0052*/ 	.short	0x0020
        /*0054*/ 	.byte	0x00, 0xf5, 0x21, 0x00


	//----- nvinfo : EIATTR_KPARAM_INFO
	.align		4
.L_91:
        /*0058*/ 	.byte	0x04, 0x17
        /*005a*/ 	.short	(.L_93 - .L_92)
.L_92:
        /*005c*/ 	.word	0x00000000
        /*0060*/ 	.short	0x0003
        /*0062*/ 	.short	0x0018
        /*0064*/ 	.byte	0x00, 0xf5, 0x21, 0x00


	//----- nvinfo : EIATTR_KPARAM_INFO
	.align		4
.L_93:
        /*0068*/ 	.byte	0x04, 0x17
        /*006a*/ 	.short	(.L_95 - .L_94)
.L_94:
        /*006c*/ 	.word	0x00000000
        /*0070*/ 	.short	0x0002
        /*0072*/ 	.short	0x0010
        /*0074*/ 	.byte	0x00, 0xf5, 0x21, 0x00


	//----- nvinfo : EIATTR_KPARAM_INFO
	.align		4
.L_95:
        /*0078*/ 	.byte	0x04, 0x17
        /*007a*/ 	.short	(.L_97 - .L_96)
.L_96:
        /*007c*/ 	.word	0x00000000
        /*0080*/ 	.short	0x0001
        /*0082*/ 	.short	0x0008
        /*0084*/ 	.byte	0x00, 0xf5, 0x21, 0x00


	//----- nvinfo : EIATTR_KPARAM_INFO
	.align		4
.L_97:
        /*0088*/ 	.byte	0x04, 0x17
        /*008a*/ 	.short	(.L_99 - .L_98)
.L_98:
        /*008c*/ 	.word	0x00000000
        /*0090*/ 	.short	0x0000
        /*0092*/ 	.short	0x0000
        /*0094*/ 	.byte	0x00, 0xf0, 0x11, 0x00


	//----- nvinfo : EIATTR_SPARSE_MMA_MASK
	.align		4
.L_99:
        /*0098*/ 	.byte	0x03, 0x50
        /*009a*/ 	.short	0x0000


	//----- nvinfo : EIATTR_MAXREG_COUNT
	.align		4
        /*009c*/ 	.byte	0x03, 0x1b
        /*009e*/ 	.short	0x00ff


	//----- nvinfo : EIATTR_NUM_BARRIERS
	.align		4
        /*00a0*/ 	.byte	0x02, 0x4c
        /*00a2*/ 	.byte	0x01
	.zero		1


	//----- nvinfo : EIATTR_MERCURY_ISA_VERSION
	.align		4
        /*00a4*/ 	.byte	0x03, 0x5f
        /*00a6*/ 	.short	0x0101


	//----- nvinfo : EIATTR_VRC_CTA_INIT_COUNT
	.align		4
        /*00a8*/ 	.byte	0x02, 0x4a
	.zero		1
	.zero		1


	//----- nvinfo : EIATTR_EXIT_INSTR_OFFSETS
	.align		4
        /*00ac*/ 	.byte	0x04, 0x1c
        /*00ae*/ 	.short	(.L_101 - .L_100)


	//   ....[0]....
.L_100:
        /*00b0*/ 	.word	0x00000e60


	//----- nvinfo : EIATTR_CRS_STACK_SIZE
	.align		4
.L_101:
        /*00b4*/ 	.byte	0x04, 0x1e
        /*00b6*/ 	.short	(.L_103 - .L_102)
.L_102:
        /*00b8*/ 	.word	0x00000000


	//----- nvinfo : EIATTR_CBANK_PARAM_SIZE
	.align		4
.L_103:
        /*00bc*/ 	.byte	0x03, 0x19
        /*00be*/ 	.short	0x0044


	//----- nvinfo : EIATTR_PARAM_CBANK
	.align		4
        /*00c0*/ 	.byte	0x04, 0x0a
        /*00c2*/ 	.short	(.L_105 - .L_104)
	.align		4
.L_104:
        /*00c4*/ 	.word	index@(.nv.constant0._Z10gpu_nj_sumiPfS_S_PP4nodeS1_S_S_i)
        /*00c8*/ 	.short	0x0380
        /*00ca*/ 	.short	0x0044


	//----- nvinfo : EIATTR_SW_WAR
	.align		4
.L_105:
        /*00cc*/ 	.byte	0x04, 0x36
        /*00ce*/ 	.short	(.L_107 - .L_106)
.L_106:
        /*00d0*/ 	.word	0x00000008
.L_107:


//--------------------- .nv.callgraph             --------------------------
	.section	.nv.callgraph,"",@"SHT_CUDA_CALLGRAPH"
	.align	4
	.sectionentsize	8
	.align		4
        /*0000*/ 	.word	0x00000000
	.align		4
        /*0004*/ 	.word	0xffffffff
	.align		4
        /*0008*/ 	.word	0x00000000
	.align		4
        /*000c*/ 	.word	0xfffffffe
	.align		4
        /*0010*/ 	.word	0x00000000
	.align		4
        /*0014*/ 	.word	0xfffffffd
	.align		4
        /*0018*/ 	.word	0x00000000
	.align		4
        /*001c*/ 	.word	0xfffffffc


//--------------------- .text._Z13gpu_nj_updateiPfS_S_PP4nodeS1_S_S_i --------------------------
	.section	.text._Z13gpu_nj_updateiPfS_S_PP4nodeS1_S_S_i,"ax",@progbits
	.align	128
        .global         _Z13gpu_nj_updateiPfS_S_PP4nodeS1_S_S_i
        .type           _Z13gpu_nj_updateiPfS_S_PP4nodeS1_S_S_i,@function
        .size           _Z13gpu_nj_updateiPfS_S_PP4nodeS1_S_S_i,(.L_x_58 - _Z13gpu_nj_updateiPfS_S_PP4nodeS1_S_S_i)
        .other          _Z13gpu_nj_updateiPfS_S_PP4nodeS1_S_S_i,@"STO_CUDA_ENTRY STV_DEFAULT"
_Z13gpu_nj_updateiPfS_S_PP4nodeS1_S_S_i:
.text._Z13gpu_nj_updateiPfS_S_PP4nodeS1_S_S_i:
[----:B------:R-:W-:Y:S01]  /*0000*/  LDC R1, c[0x0][0x37c] ;  /* 0x0000df00ff017b82 */ /* 0x000fe20000000800 */
[----:B------:R-:W0:Y:S07]  /*0010*/  S2R R5, SR_TID.Y ;  /* 0x0000000000057919 */ /* 0x000e2e0000002200 */
[----:B------:R-:W0:Y:S01]  /*0020*/  S2UR UR4, SR_CTAID.X ;  /* 0x00000000000479c3 */ /* 0x000e220000002500 */
[----:B------:R-:W1:Y:S01]  /*0030*/  LDCU.64 UR8, c[0x0][0x358] ;  /* 0x00006b00ff0877ac */ /* 0x000e620008000a00 */
[----:B------:R-:W-:Y:S01]  /*0040*/  BSSY.RECONVERGENT B0, `(.L_x_0) ;  /* 0x00000dc000007945 */ /* 0x000fe20003800200 */
[----:B------:R-:W2:Y:S05]  /*0050*/  S2R R2, SR_TID.X ;  /* 0x0000000000027919 */ /* 0x000eaa0000002100 */
[----:B------:R-:W0:Y:S02]  /*0060*/  LDC R4, c[0x0][0x360] ;  /* 0x0000d800ff047b82 */ /* 0x000e240000000800 */
[----:B0-----:R-:W-:Y:S01]  /*0070*/  IMAD R4, R4, UR4, R5 ;  /* 0x0000000404047c24 */ /* 0x001fe2000f8e0205 */
[----:B--2---:R-:W-:-:S13]  /*0080*/  LOP3.LUT P0, R3, R5, RZ, R2, 0xfa, !PT ;  /* 0x000000ff05037212 */ /* 0x004fda000780fa02 */
[----:B-1----:R-:W-:Y:S05]  /*0090*/  @P0 BRA `(.L_x_1) ;  /* 0x0000000c00580947 */ /* 0x002fea0003800000 */
[----:B------:R-:W0:Y:S08]  /*00a0*/  LDC R5, c[0x0][0x370] ;  /* 0x0000dc00ff057b82 */ /* 0x000e300000000800 */
[----:B------:R-:W0:Y:S02]  /*00b0*/  LDC.64 R8, c[0x0][0x398] ;  /* 0x0000e600ff087b82 */ /* 0x000e240000000a00 */
[----:B0-----:R-:W-:-:S05]  /*00c0*/  IMAD.WIDE.U32 R8, R5, 0x4, R8 ;  /* 0x0000000405087825 */ /* 0x001fca00078e0008 */
[----:B------:R-:W2:Y:S01]  /*00d0*/  LDG.E R6, desc[UR8][R8.64] ;  /* 0x0000000808067981 */ /* 0x000ea2000c1e1900 */
[----:B------:R-:W-:-:S06]  /*00e0*/  IMAD.WIDE.U32 R10, R5, 0x4, R8 ;  /* 0x00000004050a7825 */ /* 0x000fcc00078e0008 */
[----:B------:R-:W3:Y:S01]  /*00f0*/  LDG.E R10, desc[UR8][R10.64] ;  /* 0x000000080a0a7981 */ /* 0x000ee2000c1e1900 */
[----:B------:R-:W-:Y:S01]  /*0100*/  ISETP.GE.U32.AND P0, PT, R5, 0x2, PT ;  /* 0x000000020500780c */ /* 0x000fe20003f06070 */
[----:B--2---:R-:W0:Y:S08]  /*0110*/  F2I.TRUNC.NTZ R6, R6 ;  /* 0x0000000600067305 */ /* 0x004e30000020f100 */
[----:B---3--:R1:W2:Y:S04]  /*0120*/  F2I.TRUNC.NTZ R7, R10 ;  /* 0x0000000a00077305 */ /* 0x0082a8000020f100 */
[----:B------:R-:W-:Y:S05]  /*0130*/  @!P0 BRA `(.L_x_1) ;  /* 0x0000000c00308947 */ /* 0x000fea0003800000 */
[----:B-1----:R-:W1:Y:S02]  /*0140*/  LDC.64 R10, c[0x0][0x398] ;  /* 0x0000e600ff0a7b82 */ /* 0x002e640000000a00 */
[----:B-1----:R1:W5:Y:S01]  /*0150*/  LDG.E R0, desc[UR8][R10.64] ;  /* 0x000000080a007981 */ /* 0x002362000c1e1900 */
[C---:B------:R-:W-:Y:S02]  /*0160*/  VIADD R8, R5.reuse, 0xfffffffe ;  /* 0xfffffffe05087836 */ /* 0x040fe40000000000 */
[----:B------:R-:W-:Y:S02]  /*0170*/  HFMA2 R20, -RZ, RZ, 0, 5.9604644775390625e-08 ;  /* 0x00000001ff147431 */ /* 0x000fe400000001ff */
[C---:B------:R-:W-:Y:S01]  /*0180*/  IMAD.SHL.U32 R9, R5.reuse, 0x2, RZ ;  /* 0x0000000205097824 */ /* 0x040fe200078e00ff */
[----:B------:R-:W-:Y:S01]  /*0190*/  ISETP.GE.U32.AND P0, PT, R8, 0x7, PT ;  /* 0x000000070800780c */ /* 0x000fe20003f06070 */
[----:B------:R-:W-:-:S12]  /*01a0*/  VIADD R8, R5, 0xffffffff ;  /* 0xffffffff05087836 */ /* 0x000fd80000000000 */
[----:B-1----:R-:W-:Y:S05]  /*01b0*/  @!P0 BRA `(.L_x_2) ;  /* 0x0000000400a48947 */ /* 0x002fea0003800000 */
[----:B------:R-:W1:Y:S01]  /*01c0*/  LDC.64 R12, c[0x0][0x398] ;  /* 0x0000e600ff0c7b82 */ /* 0x000e620000000a00 */
[----:B------:R-:W-:Y:S01]  /*01d0*/  LOP3.LUT R22, R8, 0xfffffff8, RZ, 0xc0, !PT ;  /* 0xfffffff808167812 */ /* 0x000fe200078ec0ff */
[----:B------:R-:W-:Y:S02]  /*01e0*/  IMAD.MOV.U32 R19, RZ, RZ, 0x4 ;  /* 0x00000004ff137424 */ /* 0x000fe400078e00ff */
[----:B------:R-:W-:Y:S01]  /*01f0*/  IMAD.MOV.U32 R10, RZ, RZ, R5 ;  /* 0x000000ffff0a7224 */ /* 0x000fe200078e0005 */
[----:B------:R-:W-:Y:S01]  /*0200*/  IADD3 R22, PT, PT, -R22, RZ, RZ ;  /* 0x000000ff16167210 */ /* 0x000fe20007ffe1ff */
[----:B------:R-:W-:Y:S01]  /*0210*/  IMAD.MOV.U32 R18, RZ, RZ, R9 ;  /* 0x000000ffff127224 */ /* 0x000fe200078e0009 */
[----:B-1----:R-:W-:-:S04]  /*0220*/  IADD3 R12, P0, PT, R12, 0x10, RZ ;  /* 0x000000100c0c7810 */ /* 0x002fc80007f1e0ff */
[----:B------:R-:W-:-:S09]  /*0230*/  IADD3.X R13, PT, PT, RZ, R13, RZ, P0, !PT ;  /* 0x0000000dff0d7210 */ /* 0x000fd200007fe4ff */
.L_x_3:
[----:B-1----:R-:W3:Y:S04]  /*0240*/  LDG.E R11, desc[UR8][R12.64+-0xc] ;  /* 0xfffff4080c0b7981 */ /* 0x002ee8000c1e1900 */
[----:B------:R-:W4:Y:S04]  /*0250*/  LDG.E R15, desc[UR8][R12.64+-0x8] ;  /* 0xfffff8080c0f7981 */ /* 0x000f28000c1e1900 */
[----:B------:R-:W2:Y:S04]  /*0260*/  LDG.E R17, desc[UR8][R12.64+-0x4] ;  /* 0xfffffc080c117981 */ /* 0x000ea8000c1e1900 */
[----:B------:R-:W2:Y:S01]  /*0270*/  LDG.E R23, desc[UR8][R12.64] ;  /* 0x000000080c177981 */ /* 0x000ea2000c1e1900 */
[----:B---3-5:R-:W-:-:S13]  /*0280*/  FSETP.GEU.AND P3, PT, R11, R0, PT ;  /* 0x000000000b00720b */ /* 0x028fda0003f6e000 */
[----:B------:R-:W-:Y:S01]  /*0290*/  @!P3 IMAD.MOV.U32 R0, RZ, RZ, R11 ;  /* 0x000000ffff00b224 */ /* 0x000fe200078e000b */
[----:B------:R-:W1:Y:S01]  /*02a0*/  @!P3 LDC.64 R20, c[0x0][0x398] ;  /* 0x0000e600ff14bb82 */ /* 0x000e620000000a00 */
[----:B------:R-:W-:-:S03]  /*02b0*/  @!P3 VIADD R25, R18, 0x1 ;  /* 0x000000011219b836 */ /* 0x000fc60000000000 */
[----:B----4-:R-:W-:-:S13]  /*02c0*/  FSETP.GEU.AND P4, PT, R15, R0, PT ;  /* 0x000000000f00720b */ /* 0x010fda0003f8e000 */
[----:B------:R-:W-:Y:S01]  /*02d0*/  @!P4 IMAD.MOV.U32 R0, RZ, RZ, R15 ;  /* 0x000000ffff00c224 */ /* 0x000fe200078e000f */
[----:B------:R-:W3:Y:S01]  /*02e0*/  @!P4 LDC.64 R26, c[0x0][0x398] ;  /* 0x0000e600ff1acb82 */ /* 0x000ee20000000a00 */
[----:B------:R-:W-:-:S03]  /*02f0*/  @!P3 IADD3 R15, PT, PT, R10, 0x1, RZ ;  /* 0x000000010a0fb810 */ /* 0x000fc60007ffe0ff */
[----:B--2---:R-:W-:Y:S02]  /*0300*/  FSETP.GEU.AND P0, PT, R17, R0, PT ;  /* 0x000000001100720b */ /* 0x004fe40003f0e000 */
[----:B-1----:R-:W-:-:S04]  /*0310*/  @!P3 IMAD.WIDE.U32 R14, R15, 0x4, R20 ;  /* 0x000000040f0eb825 */ /* 0x002fc800078e0014 */
[----:B------:R-:W-:Y:S01]  /*0320*/  @!P3 IMAD.WIDE.U32 R20, R25, 0x4, R20 ;  /* 0x000000041914b825 */ /* 0x000fe200078e0014 */
[----:B0-----:R1:W0:Y:S04]  /*0330*/  @!P3 LDG.E R11, desc[UR8][R14.64] ;  /* 0x000000080e0bb981 */ /* 0x001228000c1e1900 */
[----:B------:R-:W2:Y:S01]  /*0340*/  LDG.E R25, desc[UR8][R12.64+0x4] ;  /* 0x000004080c197981 */ /* 0x000ea2000c1e1900 */
[----:B------:R-:W-:-:S03]  /*0350*/  @!P4 VIADD R29, R18, 0x2 ;  /* 0x00000002121dc836 */ /* 0x000fc60000000000 */
[----:B------:R4:W2:Y:S01]  /*0360*/  @!P3 LDG.E R24, desc[UR8][R20.64] ;  /* 0x000000081418b981 */ /* 0x0008a2000c1e1900 */
[----:B-1----:R-:W1:Y:S01]  /*0370*/  @!P0 LDC.64 R14, c[0x0][0x398] ;  /* 0x0000e600ff0e8b82 */ /* 0x002e620000000a00 */
[----:B---3--:R-:W-:-:S06]  /*0380*/  @!P4 IMAD.WIDE.U32 R26, R29, 0x4, R26 ;  /* 0x000000041d1ac825 */ /* 0x008fcc00078e001a */
[----:B------:R-:W3:Y:S01]  /*0390*/  @!P4 LDG.E R26, desc[UR8][R26.64] ;  /* 0x000000081a1ac981 */ /* 0x000ee2000c1e1900 */
[----:B------:R-:W-:Y:S01]  /*03a0*/  @!P0 MOV R0, R17 ;  /* 0x0000001100008202 */ /* 0x000fe20000000f00 */
[----:B------:R-:W-:Y:S02]  /*03b0*/  @!P0 VIADD R17, R18, 0x3 ;  /* 0x0000000312118836 */ /* 0x000fe40000000000 */
[----:B------:R-:W3:Y:S01]  /*03c0*/  LDG.E R27, desc[UR8][R12.64+0x8] ;  /* 0x000008080c1b7981 */ /* 0x000ee2000c1e1900 */
[----:B------:R-:W-:-:S04]  /*03d0*/  @!P4 IMAD.WIDE.U32 R28, R5, 0x4, R12 ;  /* 0x00000004051cc825 */ /* 0x000fc800078e000c */
[----:B-1----:R-:W-:Y:S02]  /*03e0*/  @!P0 IMAD.WIDE.U32 R14, R17, 0x4, R14 ;  /* 0x00000004110e8825 */ /* 0x002fe400078e000e */
[----:B------:R-:W3:Y:S02]  /*03f0*/  @!P4 LDG.E R28, desc[UR8][R28.64+-0x8] ;  /* 0xfffff8081c1cc981 */ /* 0x000ee4000c1e1900 */
[----:B------:R-:W-:Y:S01]  /*0400*/  @!P0 IMAD.WIDE.U32 R16, R5, 0x4, R12 ;  /* 0x0000000405108825 */ /* 0x000fe200078e000c */
[----:B------:R-:W-:-:S05]  /*0410*/  FSETP.GEU.AND P1, PT, R23, R0, PT ;  /* 0x000000001700720b */ /* 0x000fca0003f2e000 */
[----:B------:R-:W3:Y:S04]  /*0420*/  @!P0 LDG.E R16, desc[UR8][R16.64+-0x4] ;  /* 0xfffffc0810108981 */ /* 0x000ee8000c1e1900 */
[----:B------:R1:W3:Y:S04]  /*0430*/  @!P0 LDG.E R29, desc[UR8][R14.64] ;  /* 0x000000080e1d8981 */ /* 0x0002e8000c1e1900 */
[----:B------:R-:W3:Y:S01]  /*0440*/  LDG.E R17, desc[UR8][R12.64+0xc] ;  /* 0x00000c080c117981 */ /* 0x000ee2000c1e1900 */
[----:B------:R-:W-:-:S03]  /*0450*/  @!P1 IMAD.MOV.U32 R0, RZ, RZ, R23 ;  /* 0x000000ffff009224 */ /* 0x000fc600078e0017 */
[----:B------:R-:W3:Y:S01]  /*0460*/  LDG.E R23, desc[UR8][R12.64+0x10] ;  /* 0x000010080c177981 */ /* 0x000ee2000c1e1900 */
[----:B----4-:R-:W-:Y:S01]  /*0470*/  @!P1 IMAD.WIDE.U32 R20, R5, 0x4, R12 ;  /* 0x0000000405149825 */ /* 0x010fe200078e000c */
[----:B-1----:R-:W1:Y:S05]  /*0480*/  @!P1 LDC.64 R14, c[0x0][0x398] ;  /* 0x0000e600ff0e9b82 */ /* 0x002e6a0000000a00 */
[----:B------:R4:W4:Y:S01]  /*0490*/  @!P1 LDG.E R20, desc[UR8][R20.64] ;  /* 0x0000000814149981 */ /* 0x000922000c1e1900 */
[----:B--2---:R-:W-:Y:S01]  /*04a0*/  FSETP.GEU.AND P2, PT, R25, R0, PT ;  /* 0x000000001900720b */ /* 0x004fe20003f4e000 */
[----:B0-----:R-:W0:Y:S08]  /*04b0*/  @!P3 F2I.TRUNC.NTZ R6, R11 ;  /* 0x0000000b0006b305 */ /* 0x001e30000020f100 */
[----:B------:R2:W0:Y:S04]  /*04c0*/  @!P3 F2I.TRUNC.NTZ R7, R24 ;  /* 0x000000180007b305 */ /* 0x000428000020f100 */
[----:B------:R-:W-:-:S04]  /*04d0*/  @!P2 MOV R0, R25 ;  /* 0x000000190000a202 */ /* 0x000fc80000000f00 */
[----:B---3--:R3:W0:Y:S01]  /*04e0*/  @!P4 F2I.TRUNC.NTZ R7, R26 ;  /* 0x0000001a0007c305 */ /* 0x008622000020f100 */
[----:B--2---:R-:W2:Y:S01]  /*04f0*/  @!P2 LDC.64 R24, c[0x0][0x398] ;  /* 0x0000e600ff18ab82 */ /* 0x004ea20000000a00 */
[----:B------:R-:W-:-:S06]  /*0500*/  FSETP.GEU.AND P3, PT, R27, R0, PT ;  /* 0x000000001b00720b */ /* 0x000fcc0003f6e000 */
[----:B------:R-:W0:Y:S07]  /*0510*/  @!P4 F2I.TRUNC.NTZ R6, R28 ;  /* 0x0000001c0006c305 */ /* 0x000e2e000020f100 */
[----:B------:R-:W-:Y:S02]  /*0520*/  @!P3 IMAD.MOV.U32 R0, RZ, RZ, R27 ;  /* 0x000000ffff00b224 */ /* 0x000fe400078e001b */
[----:B---3--:R-:W3:Y:S03]  /*0530*/  @!P3 LDC.64 R26, c[0x0][0x398] ;  /* 0x0000e600ff1abb82 */ /* 0x008ee60000000a00 */
[----:B------:R-:W-:Y:S01]  /*0540*/  FSETP.GEU.AND P4, PT, R17, R0, PT ;  /* 0x000000001100720b */ /* 0x000fe20003f8e000 */
[----:B------:R-:W0:Y:S01]  /*0550*/  @!P0 F2I.TRUNC.NTZ R6, R16 ;  /* 0x0000001000068305 */ /* 0x000e22000020f100 */
[----:B------:R-:W-:-:S07]  /*0560*/  @!P1 VIADD R11, R18, 0x4 ;  /* 0x00000004120b9836 */ /* 0x000fce0000000000 */
[----:B------:R1:W0:Y:S04]  /*0570*/  @!P0 F2I.TRUNC.NTZ R7, R29 ;  /* 0x0000001d00078305 */ /* 0x000228000020f100 */
[----:B------:R-:W-:-:S05]  /*0580*/  @!P4 IMAD.MOV.U32 R0, RZ, RZ, R17 ;  /* 0x000000ffff00c224 */ /* 0x000fca00078e0011 */
[----:B------:R-:W-:Y:S01]  /*0590*/  FSETP.GEU.AND P0, PT, R23, R0, PT ;  /* 0x000000001700720b */ /* 0x000fe20003f0e000 */
[----:B-1----:R-:W-:Y:S02]  /*05a0*/  @!P1 IMAD.WIDE.U32 R28, R11, 0x4, R14 ;  /* 0x000000040b1c9825 */ /* 0x002fe400078e000e */
[----:B------:R-:W1:Y:S02]  /*05b0*/  @!P4 LDC.64 R14, c[0x0][0x398] ;  /* 0x0000e600ff0ecb82 */ /* 0x000e640000000a00 */
[C---:B------:R-:W-:Y:S01]  /*05c0*/  @!P3 VIADD R17, R18.reuse, 0x6 ;  /* 0x000000061211b836 */ /* 0x040fe20000000000 */
[----:B----4-:R-:W-:Y:S01]  /*05d0*/  @!P2 IADD3 R21, PT, PT, R18, 0x5, RZ ;  /* 0x000000051215a810 */ /* 0x010fe20007ffe0ff */
[----:B------:R2:W4:Y:S01]  /*05e0*/  @!P1 F2I.TRUNC.NTZ R6, R20 ;  /* 0x0000001400069305 */ /* 0x000522000020f100 */
[----:B------:R0:W4:Y:S01]  /*05f0*/  @!P1 LDG.E R11, desc[UR8][R28.64] ;  /* 0x000000081c0b9981 */ /* 0x000122000c1e1900 */
[----:B---3--:R-:W-:-:S04]  /*0600*/  @!P3 IMAD.WIDE.U32 R16, R17, 0x4, R26 ;  /* 0x000000041110b825 */ /* 0x008fc800078e001a */
[----:B------:R-:W3:Y:S01]  /*0610*/  @!P0 LDC.64 R26, c[0x0][0x398] ;  /* 0x0000e600ff1a8b82 */ /* 0x000ee20000000a00 */
[----:B--2---:R-:W-:-:S04]  /*0620*/  @!P2 IMAD.WIDE.U32 R20, R21, 0x4, R24 ;  /* 0x000000041514a825 */ /* 0x004fc800078e0018 */
[C-C-:B------:R-:W-:Y:S02]  /*0630*/  @!P2 IMAD.WIDE.U32 R24, R5.reuse, 0x4, R12.reuse ;  /* 0x000000040518a825 */ /* 0x140fe400078e000c */
[----:B------:R-:W2:Y:S04]  /*0640*/  @!P2 LDG.E R21, desc[UR8][R20.64] ;  /* 0x000000081415a981 */ /* 0x000ea8000c1e1900 */
[----:B------:R0:W2:Y:S02]  /*0650*/  @!P2 LDG.E R24, desc[UR8][R24.64+0x4] ;  /* 0x000004081818a981 */ /* 0x0000a4000c1e1900 */
[----:B0-----:R-:W-:-:S06]  /*0660*/  @!P3 IMAD.WIDE.U32 R28, R5, 0x4, R12 ;  /* 0x00000004051cb825 */ /* 0x001fcc00078e000c */
[----:B------:R-:W2:Y:S01]  /*0670*/  @!P3 LDG.E R28, desc[UR8][R28.64+0x8] ;  /* 0x000008081c1cb981 */ /* 0x000ea2000c1e1900 */
[C---:B------:R-:W-:Y:S01]  /*0680*/  @!P4 IADD3 R25, PT, PT, R18.reuse, 0x7, RZ ;  /* 0x000000071219c810 */ /* 0x040fe20007ffe0ff */
[----:B------:R-:W-:-:S04]  /*0690*/  VIADD R18, R18, 0x8 ;  /* 0x0000000812127836 */ /* 0x000fc80000000000 */
[----:B-1----:R-:W-:Y:S02]  /*06a0*/  @!P4 IMAD.WIDE.U32 R14, R25, 0x4, R14 ;  /* 0x00000004190ec825 */ /* 0x002fe400078e000e */
[----:B------:R0:W2:Y:S02]  /*06b0*/  @!P3 LDG.E R25, desc[UR8][R16.64] ;  /* 0x000000081019b981 */ /* 0x0000a4000c1e1900 */
[----:B---3--:R-:W-:Y:S02]  /*06c0*/  @!P0 IMAD.WIDE.U32 R26, R18, 0x4, R26 ;  /* 0x00000004121a8825 */ /* 0x008fe400078e001a */
[----:B------:R1:W3:Y:S04]  /*06d0*/  @!P4 LDG.E R20, desc[UR8][R14.64] ;  /* 0x000000080e14c981 */ /* 0x0002e8000c1e1900 */
[----:B------:R-:W3:Y:S01]  /*06e0*/  @!P0 LDG.E R26, desc[UR8][R26.64] ;  /* 0x000000081a1a8981 */ /* 0x000ee2000c1e1900 */
[----:B0-----:R-:W-:-:S04]  /*06f0*/  @!P4 IMAD.WIDE.U32 R16, R5, 0x4, R12 ;  /* 0x000000040510c825 */ /* 0x001fc800078e000c */
[----:B-1----:R-:W-:Y:S02]  /*0700*/  @!P0 IMAD.WIDE.U32 R14, R5, 0x4, R12 ;  /* 0x00000004050e8825 */ /* 0x002fe400078e000c */
[----:B------:R-:W3:Y:S04]  /*0710*/  @!P4 LDG.E R16, desc[UR8][R16.64+0xc] ;  /* 0x00000c081010c981 */ /* 0x000ee8000c1e1900 */
[----:B------:R-:W3:Y:S01]  /*0720*/  @!P0 LDG.E R14, desc[UR8][R14.64+0x10] ;  /* 0x000010080e0e8981 */ /* 0x000ee2000c1e1900 */
[----:B------:R-:W-:Y:S01]  /*0730*/  VIADD R22, R22, 0x8 ;  /* 0x0000000816167836 */ /* 0x000fe20000000000 */
[----:B------:R-:W-:Y:S01]  /*0740*/  IADD3 R10, PT, PT, R10, 0x8, RZ ;  /* 0x000000080a0a7810 */ /* 0x000fe20007ffe0ff */
[----:B------:R-:W-:Y:S02]  /*0750*/  @!P0 IMAD.MOV.U32 R0, RZ, RZ, R23 ;  /* 0x000000ffff008224 */ /* 0x000fe400078e0017 */
[----:B------:R-:W-:Y:S01]  /*0760*/  VIADD R19, R19, 0x8 ;  /* 0x0000000813137836 */ /* 0x000fe20000000000 */
[----:B----4-:R1:W4:Y:S01]  /*0770*/  @!P1 F2I.TRUNC.NTZ R7, R11 ;  /* 0x0000000b00079305 */ /* 0x010322000020f100 */
[----:B------:R-:W-:-:S07]  /*0780*/  IADD3 R12, P1, PT, R12, 0x20, RZ ;  /* 0x000000200c0c7810 */ /* 0x000fce0007f3e0ff */
[----:B--2---:R1:W0:Y:S08]  /*0790*/  @!P2 F2I.TRUNC.NTZ R7, R21 ;  /* 0x000000150007a305 */ /* 0x004230000020f100 */
[----:B------:R1:W2:Y:S01]  /*07a0*/  @!P2 F2I.TRUNC.NTZ R6, R24 ;  /* 0x000000180006a305 */ /* 0x0002a2000020f100 */
[----:B------:R-:W-:-:S07]  /*07b0*/  ISETP.NE.AND P2, PT, R22, RZ, PT ;  /* 0x000000ff1600720c */ /* 0x000fce0003f45270 */
[----:B------:R1:W0:Y:S08]  /*07c0*/  @!P3 F2I.TRUNC.NTZ R6, R28 ;  /* 0x0000001c0006b305 */ /* 0x000230000020f100 */
[----:B------:R1:W0:Y:S08]  /*07d0*/  @!P3 F2I.TRUNC.NTZ R7, R25 ;  /* 0x000000190007b305 */ /* 0x000230000020f100 */
[----:B---3--:R1:W3:Y:S08]  /*07e0*/  @!P4 F2I.TRUNC.NTZ R7, R20 ;  /* 0x000000140007c305 */ /* 0x0082f0000020f100 */
[----:B------:R1:W0:Y:S08]  /*07f0*/  @!P4 F2I.TRUNC.NTZ R6, R16 ;  /* 0x000000100006c305 */ /* 0x000230000020f100 */
[----:B------:R1:W0:Y:S08]  /*0800*/  @!P0 F2I.TRUNC.NTZ R6, R14 ;  /* 0x0000000e00068305 */ /* 0x000230000020f100 */
[----:B------:R1:W0:Y:S01]  /*0810*/  @!P0 F2I.TRUNC.NTZ R7, R26 ;  /* 0x0000001a00078305 */ /* 0x000222000020f100 */
[----:B------:R-:W-:Y:S01]  /*0820*/  IADD3.X R13, PT, PT, RZ, R13, RZ, P1, !PT ;  /* 0x0000000dff0d7210 */ /* 0x000fe20000ffe4ff */
[----:B--234-:R-:W-:Y:S06]  /*0830*/  @P2 BRA `(.L_x_3) ;  /* 0xfffffff800802947 */ /* 0x01cfec000383ffff */
[----:B-1----:R-:W-:-:S07]  /*0840*/  VIADD R20, R19, 0xfffffffd ;  /* 0xfffffffd13147836 */ /* 0x002fce0000000000 */
.L_x_2:
[----:B------:R-:W-:-:S13]  /*0850*/  LOP3.LUT P0, R10, R8, 0x7, RZ, 0xc0, !PT ;  /* 0x00000007080a7812 */ /* 0x000fda000780c0ff */
[----:B------:R-:W-:Y:S05]  /*0860*/  @!P0 BRA `(.L_x_1) ;  /* 0x0000000400648947 */ /* 0x000fea0003800000 */
[----:B------:R-:W-:Y:S02]  /*0870*/  ISETP.GE.U32.AND P1, PT, R10, 0x4, PT ;  /* 0x000000040a00780c */ /* 0x000fe40003f26070 */
[----:B------:R-:W-:-:S04]  /*0880*/  LOP3.LUT R23, R8, 0x3, RZ, 0xc0, !PT ;  /* 0x0000000308177812 */ /* 0x000fc800078ec0ff */
[----:B------:R-:W-:-:S07]  /*0890*/  ISETP.NE.AND P0, PT, R23, RZ, PT ;  /* 0x000000ff1700720c */ /* 0x000fce0003f05270 */
[----:B------:R-:W-:Y:S06]  /*08a0*/  @!P1 BRA `(.L_x_4) ;  /* 0x0000000000a89947 */ /* 0x000fec0003800000 */
[----:B------:R-:W1:Y:S02]  /*08b0*/  LDC.64 R10, c[0x0][0x398] ;  /* 0x0000e600ff0a7b82 */ /* 0x000e640000000a00 */
[----:B-1----:R-:W-:-:S05]  /*08c0*/  IMAD.WIDE.U32 R12, R20, 0x4, R10 ;  /* 0x00000004140c7825 */ /* 0x002fca00078e000a */
[----:B------:R-:W3:Y:S04]  /*08d0*/  LDG.E R15, desc[UR8][R12.64] ;  /* 0x000000080c0f7981 */ /* 0x000ee8000c1e1900 */
[----:B------:R-:W4:Y:S04]  /*08e0*/  LDG.E R19, desc[UR8][R12.64+0x4] ;  /* 0x000004080c137981 */ /* 0x000f28000c1e1900 */
[----:B------:R-:W2:Y:S04]  /*08f0*/  LDG.E R25, desc[UR8][R12.64+0x8] ;  /* 0x000008080c197981 */ /* 0x000ea8000c1e1900 */
[----:B------:R1:W2:Y:S02]  /*0900*/  LDG.E R21, desc[UR8][R12.64+0xc] ;  /* 0x00000c080c157981 */ /* 0x0002a4000c1e1900 */
[----:B-1----:R-:W-:Y:S01]  /*0910*/  IMAD.WIDE.U32 R12, R5, 0x4, R12 ;  /* 0x00000004050c7825 */ /* 0x002fe200078e000c */
[----:B---3-5:R-:W-:-:S13]  /*0920*/  FSETP.GEU.AND P1, PT, R15, R0, PT ;  /* 0x000000000f00720b */ /* 0x028fda0003f2e000 */
[----:B------:R-:W-:Y:S01]  /*0930*/  @!P1 MOV R0, R15 ;  /* 0x0000000f00009202 */ /* 0x000fe20000000f00 */
[----:B------:R-:W-:-:S03]  /*0940*/  @!P1 IMAD.IADD R14, R20, 0x1, R5 ;  /* 0x00000001140e9824 */ /* 0x000fc600078e0205 */
[----:B----4-:R-:W-:Y:S02]  /*0950*/  FSETP.GEU.AND P2, PT, R19, R0, PT ;  /* 0x000000001300720b */ /* 0x010fe40003f4e000 */
[C---:B------:R-:W-:Y:S01]  /*0960*/  @!P1 IADD3 R17, PT, PT, R14.reuse, R5, RZ ;  /* 0x000000050e119210 */ /* 0x040fe20007ffe0ff */
[----:B------:R-:W-:-:S04]  /*0970*/  @!P1 IMAD.WIDE.U32 R14, R14, 0x4, R10 ;  /* 0x000000040e0e9825 */ /* 0x000fc800078e000a */
[----:B------:R-:W-:Y:S01]  /*0980*/  @!P1 IMAD.WIDE.U32 R16, R17, 0x4, R10 ;  /* 0x0000000411109825 */ /* 0x000fe200078e000a */
[----:B------:R1:W0:Y:S05]  /*0990*/  @!P1 LDG.E R22, desc[UR8][R14.64] ;  /* 0x000000080e169981 */ /* 0x00022a000c1e1900 */
[----:B------:R-:W-:Y:S01]  /*09a0*/  @!P2 IMAD.MOV.U32 R0, RZ, RZ, R19 ;  /* 0x000000ffff00a224 */ /* 0x000fe200078e0013 */
[----:B------:R-:W3:Y:S01]  /*09b0*/  @!P1 LDG.E R16, desc[UR8][R16.64] ;  /* 0x0000000810109981 */ /* 0x000ee2000c1e1900 */
[----:B------:R-:W-:-:S03]  /*09c0*/  @!P2 IADD3 R19, PT, PT, R20, 0x1, R9 ;  /* 0x000000011413a810 */ /* 0x000fc60007ffe009 */
[----:B--2---:R-:W-:Y:S01]  /*09d0*/  FSETP.GEU.AND P3, PT, R25, R0, PT ;  /* 0x000000001900720b */ /* 0x004fe20003f6e000 */
[----:B------:R-:W2:Y:S01]  /*09e0*/  @!P2 LDG.E R24, desc[UR8][R12.64+0x4] ;  /* 0x000004080c18a981 */ /* 0x000ea2000c1e1900 */
[----:B------:R-:W-:-:S06]  /*09f0*/  @!P2 IMAD.WIDE.U32 R18, R19, 0x4, R10 ;  /* 0x000000041312a825 */ /* 0x000fcc00078e000a */
[----:B------:R-:W4:Y:S05]  /*0a00*/  @!P2 LDG.E R18, desc[UR8][R18.64] ;  /* 0x000000081212a981 */ /* 0x000f2a000c1e1900 */
[----:B------:R-:W-:Y:S01]  /*0a10*/  @!P3 MOV R0, R25 ;  /* 0x000000190000b202 */ /* 0x000fe20000000f00 */
[----:B------:R-:W4:Y:S03]  /*0a20*/  @!P3 LDG.E R17, desc[UR8][R12.64+0x8] ;  /* 0x000008080c11b981 */ /* 0x000f26000c1e1900 */
[----:B------:R-:W-:Y:S02]  /*0a30*/  FSETP.GEU.AND P4, PT, R21, R0, PT ;  /* 0x000000001500720b */ /* 0x000fe40003f8e000 */
[----:B------:R-:W-:-:S05]  /*0a40*/  @!P3 IADD3 R25, PT, PT, R20, 0x2, R9 ;  /* 0x000000021419b810 */ /* 0x000fca0007ffe009 */
[----:B-1----:R-:W-:-:S06]  /*0a50*/  @!P3 IMAD.WIDE.U32 R14, R25, 0x4, R10 ;  /* 0x00000004190eb825 */ /* 0x002fcc00078e000a */
[C---:B------:R-:W-:Y:S01]  /*0a60*/  @!P4 IADD3 R25, PT, PT, R20.reuse, 0x3, R9 ;  /* 0x000000031419c810 */ /* 0x040fe20007ffe009 */
[----:B------:R-:W4:Y:S04]  /*0a70*/  @!P3 LDG.E R14, desc[UR8][R14.64] ;  /* 0x000000080e0eb981 */ /* 0x000f28000c1e1900 */
[----:B------:R-:W-:Y:S02]  /*0a80*/  @!P4 IMAD.WIDE.U32 R10, R25, 0x4, R10 ;  /* 0x00000004190ac825 */ /* 0x000fe400078e000a */
[----:B------:R-:W4:Y:S04]  /*0a90*/  @!P4 LDG.E R25, desc[UR8][R12.64+0xc] ;  /* 0x00000c080c19c981 */ /* 0x000f28000c1e1900 */
[----:B------:R-:W4:Y:S01]  /*0aa0*/  @!P4 LDG.E R10, desc[UR8][R10.64] ;  /* 0x000000080a0ac981 */ /* 0x000f22000c1e1900 */
[----:B------:R-:W-:Y:S01]  /*0ab0*/  @!P4 IMAD.MOV.U32 R0, RZ, RZ, R21 ;  /* 0x000000ffff00c224 */ /* 0x000fe200078e0015 */
[----:B------:R-:W-:Y:S01]  /*0ac0*/  IADD3 R20, PT, PT, R20, 0x4, RZ ;  /* 0x0000000414147810 */ /* 0x000fe20007ffe0ff */
[----:B0-----:R1:W0:Y:S08]  /*0ad0*/  @!P1 F2I.TRUNC.NTZ R6, R22 ;  /* 0x0000001600069305 */ /* 0x001230000020f100 */
[----:B---3--:R1:W3:Y:S08]  /*0ae0*/  @!P1 F2I.TRUNC.NTZ R7, R16 ;  /* 0x0000001000079305 */ /* 0x0082f0000020f100 */
[----:B--2---:R1:W2:Y:S08]  /*0af0*/  @!P2 F2I.TRUNC.NTZ R6, R24 ;  /* 0x000000180006a305 */ /* 0x0042b0000020f100 */
[----:B----4-:R1:W4:Y:S08]  /*0b00*/  @!P2 F2I.TRUNC.NTZ R7, R18 ;  /* 0x000000120007a305 */ /* 0x010330000020f100 */
[----:B------:R1:W0:Y:S08]  /*0b10*/  @!P3 F2I.TRUNC.NTZ R6, R17 ;  /* 0x000000110006b305 */ /* 0x000230000020f100 */
[----:B------:R1:W0:Y:S08]  /*0b20*/  @!P3 F2I.TRUNC.NTZ R7, R14 ;  /* 0x0000000e0007b305 */ /* 0x000230000020f100 */
[----:B------:R1:W0:Y:S08]  /*0b30*/  @!P4 F2I.TRUNC.NTZ R6, R25 ;  /* 0x000000190006c305 */ /* 0x000230000020f100 */
[----:B--234-:R1:W0:Y:S02]  /*0b40*/  @!P4 F2I.TRUNC.NTZ R7, R10 ;  /* 0x0000000a0007c305 */ /* 0x01c224000020f100 */
.L_x_4:
[----:B------:R-:W-:Y:S05]  /*0b50*/  @!P0 BRA `(.L_x_1) ;  /* 0x0000000000a88947 */ /* 0x000fea0003800000 */
[----:B------:R-:W-:Y:S02]  /*0b60*/  ISETP.NE.AND P0, PT, R23, 0x1, PT ;  /* 0x000000011700780c */ /* 0x000fe40003f05270 */
[----:B------:R-:W-:-:S04]  /*0b70*/  LOP3.LUT R8, R8, 0x1, RZ, 0xc0, !PT ;  /* 0x0000000108087812 */ /* 0x000fc800078ec0ff */
[----:B------:R-:W-:-:S07]  /*0b80*/  ISETP.NE.U32.AND P2, PT, R8, 0x1, PT ;  /* 0x000000010800780c */ /* 0x000fce0003f45070 */
[----:B------:R-:W-:Y:S06]  /*0b90*/  @!P0 BRA `(.L_x_5) ;  /* 0x0000000000608947 */ /* 0x000fec0003800000 */
[----:B-1----:R-:W1:Y:S02]  /*0ba0*/  LDC.64 R10, c[0x0][0x398] ;  /* 0x0000e600ff0a7b82 */ /* 0x002e640000000a00 */
[----:B-1----:R-:W-:-:S05]  /*0bb0*/  IMAD.WIDE.U32 R12, R20, 0x4, R10 ;  /* 0x00000004140c7825 */ /* 0x002fca00078e000a */
[----:B------:R-:W3:Y:S04]  /*0bc0*/  LDG.E R15, desc[UR8][R12.64] ;  /* 0x000000080c0f7981 */ /* 0x000ee8000c1e1900 */
[----:B------:R-:W4:Y:S01]  /*0bd0*/  LDG.E R19, desc[UR8][R12.64+0x4] ;  /* 0x000004080c137981 */ /* 0x000f22000c1e1900 */
[----:B---3-5:R-:W-:-:S13]  /*0be0*/  FSETP.GEU.AND P0, PT, R15, R0, PT ;  /* 0x000000000f00720b */ /* 0x028fda0003f0e000 */
[----:B------:R-:W-:Y:S01]  /*0bf0*/  @!P0 MOV R0, R15 ;  /* 0x0000000f00008202 */ /* 0x000fe20000000f00 */
[----:B------:R-:W-:-:S03]  /*0c00*/  @!P0 IMAD.IADD R16, R20, 0x1, R5 ;  /* 0x0000000114108824 */ /* 0x000fc600078e0205 */
[----:B----4-:R-:W-:Y:S01]  /*0c10*/  FSETP.GEU.AND P1, PT, R19, R0, PT ;  /* 0x000000001300720b */ /* 0x010fe20003f2e000 */
[C---:B------:R-:W-:Y:S02]  /*0c20*/  @!P0 IMAD.IADD R15, R16.reuse, 0x1, R5 ;  /* 0x00000001100f8824 */ /* 0x040fe400078e0205 */
[----:B------:R-:W-:-:S04]  /*0c30*/  @!P0 IMAD.WIDE.U32 R16, R16, 0x4, R10 ;  /* 0x0000000410108825 */ /* 0x000fc800078e000a */
[----:B------:R-:W-:Y:S02]  /*0c40*/  @!P0 IMAD.WIDE.U32 R14, R15, 0x4, R10 ;  /* 0x000000040f0e8825 */ /* 0x000fe400078e000a */
[----:B------:R-:W0:Y:S04]  /*0c50*/  @!P0 LDG.E R16, desc[UR8][R16.64] ;  /* 0x0000000810108981 */ /* 0x000e28000c1e1900 */
[----:B------:R-:W-:Y:S01]  /*0c60*/  @!P1 IADD3 R9, PT, PT, R20, 0x1, R9 ;  /* 0x0000000114099810 */ /* 0x000fe20007ffe009 */
[----:B------:R-:W-:Y:S01]  /*0c70*/  @!P1 IMAD.WIDE.U32 R12, R5, 0x4, R12 ;  /* 0x00000004050c9825 */ /* 0x000fe200078e000c */
[----:B------:R-:W2:Y:S03]  /*0c80*/  @!P0 LDG.E R14, desc[UR8][R14.64] ;  /* 0x000000080e0e8981 */ /* 0x000ea6000c1e1900 */
[----:B------:R-:W-:-:S02]  /*0c90*/  @!P1 IMAD.WIDE.U32 R10, R9, 0x4, R10 ;  /* 0x00000004090a9825 */ /* 0x000fc400078e000a */
[----:B------:R-:W3:Y:S04]  /*0ca0*/  @!P1 LDG.E R12, desc[UR8][R12.64+0x4] ;  /* 0x000004080c0c9981 */ /* 0x000ee8000c1e1900 */
[----:B------:R-:W4:Y:S01]  /*0cb0*/  @!P1 LDG.E R10, desc[UR8][R10.64] ;  /* 0x000000080a0a9981 */ /* 0x000f22000c1e1900 */
[----:B------:R-:W-:Y:S01]  /*0cc0*/  @!P1 MOV R0, R19 ;  /* 0x0000001300009202 */ /* 0x000fe20000000f00 */
[----:B------:R-:W-:Y:S01]  /*0cd0*/  VIADD R20, R20, 0x2 ;  /* 0x0000000214147836 */ /* 0x000fe20000000000 */
[----:B0-----:R0:W1:Y:S08]  /*0ce0*/  @!P0 F2I.TRUNC.NTZ R6, R16 ;  /* 0x0000001000068305 */ /* 0x001070000020f100 */
[----:B--2---:R0:W2:Y:S08]  /*0cf0*/  @!P0 F2I.TRUNC.NTZ R7, R14 ;  /* 0x0000000e00078305 */ /* 0x0040b0000020f100 */
[----:B---3--:R0:W3:Y:S08]  /*0d00*/  @!P1 F2I.TRUNC.NTZ R6, R12 ;  /* 0x0000000c00069305 */ /* 0x0080f0000020f100 */
[----:B-12-4-:R0:W4:Y:S02]  /*0d10*/  @!P1 F2I.TRUNC.NTZ R7, R10 ;  /* 0x0000000a00079305 */ /* 0x016124000020f100 */
.L_x_5:
[----:B------:R-:W-:Y:S05]  /*0d20*/  @P2 BRA `(.L_x_1) ;  /* 0x0000000000342947 */ /* 0x000fea0003800000 */
[----:B01----:R-:W0:Y:S02]  /*0d30*/  LDC.64 R10, c[0x0][0x398] ;  /* 0x0000e600ff0a7b82 */ /* 0x003e240000000a00 */
[----:B0-----:R-:W-:-:S06]  /*0d40*/  IMAD.WIDE.U32 R8, R20, 0x4, R10 ;  /* 0x0000000414087825 */ /* 0x001fcc00078e000a */
[----:B------:R-:W2:Y:S02]  /*0d50*/  LDG.E R9, desc[UR8][R8.64] ;  /* 0x0000000808097981 */ /* 0x000ea4000c1e1900 */
[----:B--2--5:R-:W-:-:S13]  /*0d60*/  FSETP.GEU.AND P0, PT, R9, R0, PT ;  /* 0x000000000900720b */ /* 0x024fda0003f0e000 */
[----:B------:R-:W-:Y:S05]  /*0d70*/  @P0 BRA `(.L_x_1) ;  /* 0x0000000000200947 */ /* 0x000fea0003800000 */
[----:B------:R-:W-:-:S05]  /*0d80*/  IADD3 R8, PT, PT, R5, R20, RZ ;  /* 0x0000001405087210 */ /* 0x000fca0007ffe0ff */
[C---:B------:R-:W-:Y:S02]  /*0d90*/  IMAD.IADD R5, R8.reuse, 0x1, R5 ;  /* 0x0000000108057824 */ /* 0x040fe400078e0205 */
[----:B------:R-:W-:-:S04]  /*0da0*/  IMAD.WIDE.U32 R8, R8, 0x4, R10 ;  /* 0x0000000408087825 */ /* 0x000fc800078e000a */
[----:B------:R-:W-:Y:S02]  /*0db0*/  IMAD.WIDE.U32 R10, R5, 0x4, R10 ;  /* 0x00000004050a7825 */ /* 0x000fe400078e000a */
[----:B------:R-:W3:Y:S04]  /*0dc0*/  LDG.E R8, desc[UR8][R8.64] ;  /* 0x0000000808087981 */ /* 0x000ee8000c1e1900 */
[----:B------:R-:W4:Y:S01]  /*0dd0*/  LDG.E R10, desc[UR8][R10.64] ;  /* 0x000000080a0a7981 */ /* 0x000f22000c1e1900 */
[----:B---3--:R0:W1:Y:S08]  /*0de0*/  F2I.TRUNC.NTZ R6, R8 ;  /* 0x0000000800067305 */ /* 0x008070000020f100 */
[----:B----4-:R0:W2:Y:S02]  /*0df0*/  F2I.TRUNC.NTZ R7, R10 ;  /* 0x0000000a00077305 */ /* 0x0100a4000020f100 */
.L_x_1:
[----:B------:R-:W-:Y:S05]  /*0e00*/  BSYNC.RECONVERGENT B0 ;  /* 0x0000000000007941 */ /* 0x000fea0003800200 */
.L_x_0:
[----:B------:R-:W-:Y:S01]  /*0e10*/  BAR.SYNC.DEFER_BLOCKING 0x0 ;  /* 0x0000000000007b1d */ /* 0x000fe20000010000 */
[----:B------:R-:W-:-:S05]  /*0e20*/  ISETP.NE.AND P0, PT, R3, RZ, PT ;  /* 0x000000ff0300720c */ /* 0x000fca0003f05270 */
[----:B------:R-:W-:Y:S08]  /*0e30*/  BSSY.RECONVERGENT B0, `(.L_x_6) ;  /* 0x000002d000007945 */ /* 0x000ff00003800200 */
[----:B------:R-:W-:Y:S05]  /*0e40*/  @P0 BRA `(.L_x_7) ;  /* 0x0000000000ac0947 */ /* 0x000fea0003800000 */
[----:B01----:R-:W0:Y:S01]  /*0e50*/  LDC.64 R10, c[0x0][0x390] ;  /* 0x0000e400ff0a7b82 */ /* 0x003e220000000a00 */
[CC--:B--234-:R-:W-:Y:S01]  /*0e60*/  VIMNMX R8, PT, PT, R7.reuse, R6.reuse, PT ;  /* 0x0000000607087248 */ /* 0x0dcfe20003fe0100 */
[----:B------:R-:W1:Y:S01]  /*0e70*/  LDCU UR4, c[0x0][0x380] ;  /* 0x00007000ff0477ac */ /* 0x000e620008000800 */
[----:B------:R-:W-:Y:S01]  /*0e80*/  VIMNMX R9, PT, PT, R7, R6, !PT ;  /* 0x0000000607097248 */ /* 0x000fe20007fe0100 */
[----:B------:R-:W1:Y:S02]  /*0e90*/  LDCU UR6, c[0x0][0x3c0] ;  /* 0x00007800ff0677ac */ /* 0x000e640008000800 */
[----:B0-----:R-:W-:-:S04]  /*0ea0*/  IMAD.WIDE R6, R8, 0x4, R10 ;  /* 0x0000000408067825 */ /* 0x001fc800078e020a */
[----:B------:R-:W-:Y:S01]  /*0eb0*/  IMAD.WIDE R10, R9, 0x4, R10 ;  /* 0x00000004090a7825 */ /* 0x000fe200078e020a */
[----:B-----5:R-:W2:Y:S05]  /*0ec0*/  LDG.E R0, desc[UR8][R6.64] ;  /* 0x0000000806007981 */ /* 0x020eaa000c1e1900 */
[----:B------:R-:W2:Y:S01]  /*0ed0*/  LDG.E R11, desc[UR8][R10.64] ;  /* 0x000000080a0b7981 */ /* 0x000ea2000c1e1900 */
[----:B-1----:R-:W-:Y:S01]  /*0ee0*/  UIADD3 UR4, UPT, UPT, UR4, -0x2, -UR6 ;  /* 0xfffffffe04047890 */ /* 0x002fe2000fffe806 */
[----:B------:R-:W0:Y:S01]  /*0ef0*/  S2UR UR5, SR_CgaCtaId ;  /* 0x00000000000579c3 */ /* 0x000e220000008800 */
[----:B------:R-:W-:Y:S04]  /*0f00*/  BSSY.RECONVERGENT B1, `(.L_x_8) ;  /* 0x0000011000017945 */ /* 0x000fe80003800200 */
[----:B------:R-:W-:Y:S01]  /*0f10*/  I2FP.F32.S32 R3, UR4 ;  /* 0x0000000400037c45 */ /* 0x000fe20008201400 */
[----:B------:R-:W-:-:S03]  /*0f20*/  UMOV UR4, 0x400 ;  /* 0x0000040000047882 */ /* 0x000fc60000000000 */
[----:B------:R-:W1:Y:S01]  /*0f30*/  MUFU.RCP R12, R3 ;  /* 0x00000003000c7308 */ /* 0x000e620000001000 */
[----:B0-----:R-:W-:Y:S01]  /*0f40*/  ULEA UR4, UR5, UR4, 0x18 ;  /* 0x0000000405047291 */ /* 0x001fe2000f8ec0ff */
[----:B-1----:R-:W-:-:S04]  /*0f50*/  FFMA R5, -R3, R12, 1 ;  /* 0x3f80000003057423 */ /* 0x002fc8000000010c */
[----:B------:R-:W-:-:S04]  /*0f60*/  FFMA R5, R12, R5, R12 ;  /* 0x000000050c057223 */ /* 0x000fc8000000000c */
[----:B------:R0:W-:Y:S01]  /*0f70*/  STS.64 [UR4], R8 ;  /* 0x00000008ff007988 */ /* 0x0001e20008000a04 */
[----:B--2---:R-:W-:-:S04]  /*0f80*/  FADD R0, R0, -R11 ;  /* 0x8000000b00007221 */ /* 0x004fc80000000000 */
[----:B------:R-:W1:Y:S01]  /*0f90*/  FCHK P0, R0, R3 ;  /* 0x0000000300007302 */ /* 0x000e620000000000 */
[----:B------:R-:W-:-:S04]  /*0fa0*/  FFMA R6, R0, R5, RZ ;  /* 0x0000000500067223 */ /* 0x000fc800000000ff */
[----:B------:R-:W-:-:S04]  /*0fb0*/  FFMA R7, -R3, R6, R0 ;  /* 0x0000000603077223 */ /* 0x000fc80000000100 */
[----:B------:R-:W-:Y:S01]  /*0fc0*/  FFMA R10, R5, R7, R6 ;  /* 0x00000007050a7223 */ /* 0x000fe20000000006 */
[----:B01----:R-:W-:Y:S06]  /*0fd0*/  @!P0 BRA `(.L_x_9) ;  /* 0x00000000000c8947 */ /* 0x003fec0003800000 */
[----:B------:R-:W-:-:S07]  /*0fe0*/  MOV R6, 0x1000 ;  /* 0x0000100000067802 */ /* 0x000fce0000000f00 */
[----:B------:R-:W-:Y:S05]  /*0ff0*/  CALL.REL.NOINC `($__internal_0_$__cuda_sm3x_div_rn_noftz_f32_slowpath) ;  /* 0x00000004003c7944 */ /* 0x000fea0003c00000 */
[----:B------:R-:W-:-:S07]  /*1000*/  MOV R10, R0 ;  /* 0x00000000000a7202 */ /* 0x000fce0000000f00 */
.L_x_9:
[----:B------:R-:W-:Y:S05]  /*1010*/  BSYNC.RECONVERGENT B1 ;  /* 0x0000000000017941 */ /* 0x000fea0003800200 */
.L_x_8:
[----:B------:R-:W0:Y:S01]  /*1020*/  LDC.64 R6, c[0x0][0x388] ;  /* 0x0000e200ff067b82 */ /* 0x000e220000000a00 */
[----:B------:R-:W1:Y:S02]  /*1030*/  LDCU UR4, c[0x0][0x380] ;  /* 0x00007000ff0477ac */ /* 0x000e640008000800 */
[----:B-1----:R-:W-:-:S04]  /*1040*/  IMAD R9, R8, UR4, R9 ;  /* 0x0000000408097c24 */ /* 0x002fc8000f8e0209 */
[----:B0-----:R-:W-:-:S06]  /*1050*/  IMAD.WIDE R6, R9, 0x4, R6 ;  /* 0x0000000409067825 */ /* 0x001fcc00078e0206 */
[----:B------:R-:W2:Y:S01]  /*1060*/  LDG.E R7, desc[UR8][R6.64] ;  /* 0x0000000806077981 */ /* 0x000ea2000c1e1900 */
[----:B------:R-:W0:Y:S01]  /*1070*/  S2UR UR5, SR_CgaCtaId ;  /* 0x00000000000579c3 */ /* 0x000e220000008800 */
[----:B------:R-:W-:Y:S02]  /*1080*/  UMOV UR4, 0x400 ;  /* 0x0000040000047882 */ /* 0x000fe40000000000 */
[----:B0-----:R-:W-:Y:S01]  /*1090*/  ULEA UR4, UR5, UR4, 0x18 ;  /* 0x0000000405047291 */ /* 0x001fe2000f8ec0ff */
[C-C-:B--2---:R-:W-:Y:S01]  /*10a0*/  FADD R11, R7.reuse, R10.reuse ;  /* 0x0000000a070b7221 */ /* 0x144fe20000000000 */
[----:B------:R-:W-:-:S03]  /*10b0*/  FADD R0, R7, -R10 ;  /* 0x8000000a07007221 */ /* 0x000fc60000000000 */
[----:B------:R-:W-:Y:S01]  /*10c0*/  FMUL R11, R11, 0.5 ;  /* 0x3f0000000b0b7820 */ /* 0x000fe20000400000 */
[----:B------:R-:W-:-:S04]  /*10d0*/  FMUL R0, R0, 0.5 ;  /* 0x3f00000000007820 */ /* 0x000fc80000400000 */
[----:B------:R0:W-:Y:S04]  /*10e0*/  STS.64 [UR4+0x8], R10 ;  /* 0x0000080aff007988 */ /* 0x0001e80008000a04 */
[----:B------:R0:W-:Y:S02]  /*10f0*/  STS [UR4+0x10], R0 ;  /* 0x00001000ff007988 */ /* 0x0001e40008000804 */
.L_x_7:
[----:B------:R-:W-:Y:S05]  /*1100*/  BSYNC.RECONVERGENT B0 ;  /* 0x0000000000007941 */ /* 0x000fea0003800200 */
.L_x_6:
[----:B------:R-:W1:Y:S08]  /*1110*/  S2UR UR5, SR_CgaCtaId ;  /* 0x00000000000579c3 */ /* 0x000e700000008800 */
[----:B------:R-:W-:Y:S01]  /*1120*/  BAR.SYNC.DEFER_BLOCKING 0x0 ;  /* 0x0000000000007b1d */ /* 0x000fe20000010000 */
[----:B------:R-:W-:-:S05]  /*1130*/  LOP3.LUT P1, RZ, R4, R2, RZ, 0xfc, !PT ;  /* 0x0000000204ff7212 */ /* 0x000fca000782fcff */
[----:B------:R-:W-:Y:S02]  /*1140*/  UMOV UR4, 0x400 ;  /* 0x0000040000047882 */ /* 0x000fe40000000000 */
[----:B------:R-:W0:Y:S01]  /*1150*/  LDC R3, c[0x0][0x380] ;  /* 0x0000e000ff037b82 */ /* 0x000e220000000800 */
[----:B------:R-:W-:Y:S01]  /*1160*/  BSSY.RECONVERGENT B0, `(.L_x_10) ;  /* 0x0000019000007945 */ /* 0x000fe20003800200 */
[----:B-1----:R-:W-:-:S09]  /*1170*/  ULEA UR4, UR5, UR4, 0x18 ;  /* 0x0000000405047291 */ /* 0x002fd2000f8ec0ff */
[----:B0-234-:R-:W0:Y:S02]  /*1180*/  LDS.64 R6, [UR4] ;  /* 0x00000004ff067984 */ /* 0x01de240008000a00 */
[----:B0-----:R-:W-:-:S04]  /*1190*/  ISETP.NE.AND P0, PT, R4, R6, PT ;  /* 0x000000060400720c */ /* 0x001fc80003f05270 */
[----:B------:R-:W-:-:S04]  /*11a0*/  ISETP.NE.OR P0, PT, R2, RZ, !P0 ;  /* 0x000000ff0200720c */ /* 0x000fc80004705670 */
[----:B------:R-:W-:-:S04]  /*11b0*/  ISETP.NE.AND P0, PT, R4, R7, !P0 ;  /* 0x000000070400720c */ /* 0x000fc80004705270 */
[----:B------:R-:W-:-:S13]  /*11c0*/  ISETP.GE.OR P0, PT, R4, R3, !P0 ;  /* 0x000000030400720c */ /* 0x000fda0004706670 */
[----:B------:R-:W-:Y:S05]  /*11d0*/  @P0 BRA `(.L_x_11) ;  /* 0x0000000000440947 */ /* 0x000fea0003800000 */
[----:B------:R-:W0:Y:S01]  /*11e0*/  LDC.64 R8, c[0x0][0x388] ;  /* 0x0000e200ff087b82 */ /* 0x000e220000000a00 */
[CC--:B------:R-:W-:Y:S02]  /*11f0*/  IMAD R13, R4.reuse, R3.reuse, R6 ;  /* 0x00000003040d7224 */ /* 0x0c0fe400078e0206 */
[-CC-:B------:R-:W-:Y:S02]  /*1200*/  IMAD R11, R4, R3.reuse, R7.reuse ;  /* 0x00000003040b7224 */ /* 0x180fe400078e0207 */
[----:B------:R-:W-:Y:S02]  /*1210*/  IMAD R15, R6, R3, R7 ;  /* 0x00000003060f7224 */ /* 0x000fe400078e0207 */
[----:B0-----:R-:W-:-:S04]  /*1220*/  IMAD.WIDE R12, R13, 0x4, R8 ;  /* 0x000000040d0c7825 */ /* 0x001fc800078e0208 */
[--C-:B------:R-:W-:Y:S02]  /*1230*/  IMAD.WIDE R10, R11, 0x4, R8.reuse ;  /* 0x000000040b0a7825 */ /* 0x100fe400078e0208 */
[----:B------:R-:W2:Y:S02]  /*1240*/  LDG.E R12, desc[UR8][R12.64] ;  /* 0x000000080c0c7981 */ /* 0x000ea4000c1e1900 */
[----:B------:R-:W-:Y:S02]  /*1250*/  IMAD.WIDE R14, R15, 0x4, R8 ;  /* 0x000000040f0e7825 */ /* 0x000fe400078e0208 */
[----:B------:R-:W2:Y:S04]  /*1260*/  LDG.E R5, desc[UR8][R10.64] ;  /* 0x000000080a057981 */ /* 0x000ea8000c1e1900 */
[----:B------:R-:W3:Y:S01]  /*1270*/  LDG.E R14, desc[UR8][R14.64] ;  /* 0x000000080e0e7981 */ /* 0x000ee2000c1e1900 */
[----:B------:R-:W-:-:S04]  /*1280*/  IMAD R7, R3, R7, R4 ;  /* 0x0000000703077224 */ /* 0x000fc800078e0204 */
[----:B------:R-:W-:-:S04]  /*1290*/  IMAD.WIDE R8, R7, 0x4, R8 ;  /* 0x0000000407087825 */ /* 0x000fc800078e0208 */
[----:B--2---:R-:W-:-:S04]  /*12a0*/  FADD R5, R12, R5 ;  /* 0x000000050c057221 */ /* 0x004fc80000000000 */
[----:B---3--:R-:W-:-:S04]  /*12b0*/  FADD R5, R5, -R14 ;  /* 0x8000000e05057221 */ /* 0x008fc80000000000 */
[----:B------:R-:W-:-:S05]  /*12c0*/  FMUL R5, R5, 0.5 ;  /* 0x3f00000005057820 */ /* 0x000fca0000400000 */
[----:B------:R0:W-:Y:S04]  /*12d0*/  STG.E desc[UR8][R10.64], R5 ;  /* 0x000000050a007986 */ /* 0x0001e8000c101908 */
[----:B------:R0:W-:Y:S02]  /*12e0*/  STG.E desc[UR8][R8.64], R5 ;  /* 0x0000000508007986 */ /* 0x0001e4000c101908 */
.L_x_11:
[----:B------:R-:W-:Y:S05]  /*12f0*/  BSYNC.RECONVERGENT B0 ;  /* 0x0000000000007941 */ /* 0x000fea0003800200 */
.L_x_10:
[----:B------:R-:W-:Y:S06]  /*1300*/  BAR.SYNC.DEFER_BLOCKING 0x0 ;  /* 0x0000000000007b1d */ /* 0x000fec0000010000 */
[----:B------:R-:W-:Y:S04]  /*1310*/  BSSY.RECONVERGENT B0, `(.L_x_12) ;  /* 0x000001b000007945 */ /* 0x000fe80003800200 */
[----:B------:R-:W-:Y:S05]  /*1320*/  @P1 BRA `(.L_x_13) ;  /* 0x0000000000641947 */ /* 0x000fea0003800000 */
[----:B0-----:R-:W0:Y:S01]  /*1330*/  LDS.128 R4, [UR4] ;  /* 0x00000004ff047984 */ /* 0x001e220008000c00 */
[----:B------:R-:W1:Y:S01]  /*1340*/  LDC.64 R10, c[0x0][0x388] ;  /* 0x0000e200ff0a7b82 */ /* 0x000e620000000a00 */
[----:B------:R-:W-:Y:S02]  /*1350*/  IMAD.MOV.U32 R21, RZ, RZ, -0x40800000 ;  /* 0xbf800000ff157424 */ /* 0x000fe400078e00ff */
[----:B------:R-:W2:Y:S05]  /*1360*/  LDS R25, [UR4+0x10] ;  /* 0x00001004ff197984 */ /* 0x000eaa0008000800 */
[----:B------:R-:W3:Y:S08]  /*1370*/  LDC.64 R16, c[0x0][0x3a0] ;  /* 0x0000e800ff107b82 */ /* 0x000ef00000000a00 */
[----:B------:R-:W4:Y:S08]  /*1380*/  LDC R23, c[0x0][0x3c0] ;  /* 0x0000f000ff177b82 */ /* 0x000f300000000800 */
[----:B------:R-:W4:Y:S08]  /*1390*/  LDC.64 R8, c[0x0][0x3a8] ;  /* 0x0000ea00ff087b82 */ /* 0x000f300000000a00 */
[----:B------:R-:W2:Y:S01]  /*13a0*/  LDC.64 R18, c[0x0][0x3a8] ;  /* 0x0000ea00ff127b82 */ /* 0x000ea20000000a00 */
[----:B0-----:R-:W-:-:S02]  /*13b0*/  IMAD R3, R4, R3, RZ ;  /* 0x0000000304037224 */ /* 0x001fc400078e02ff */
[----:B---3--:R-:W-:-:S04]  /*13c0*/  IMAD.WIDE R12, R4, 0x8, R16 ;  /* 0x00000008040c7825 */ /* 0x008fc800078e0210 */
[----:B-1----:R-:W-:-:S04]  /*13d0*/  IMAD.WIDE R2, R3, 0x4, R10 ;  /* 0x0000000403027825 */ /* 0x002fc800078e020a */
[----:B------:R-:W-:Y:S01]  /*13e0*/  IMAD.WIDE R10, R4, 0x4, R10 ;  /* 0x00000004040a7825 */ /* 0x000fe200078e020a */
[----:B------:R1:W-:Y:S04]  /*13f0*/  STG.E desc[UR8][R2.64], R21 ;  /* 0x0000001502007986 */ /* 0x0003e8000c101908 */
[----:B------:R1:W-:Y:S04]  /*1400*/  STG.E desc[UR8][R10.64], R21 ;  /* 0x000000150a007986 */ /* 0x0003e8000c101908 */
[----:B----4-:R1:W-:Y:S04]  /*1410*/  STG.E desc[UR8][R8.64], R23 ;  /* 0x0000001708007986 */ /* 0x0103e8000c101908 */
[----:B------:R-:W3:Y:S01]  /*1420*/  LDG.E.64 R14, desc[UR8][R12.64] ;  /* 0x000000080c0e7981 */ /* 0x000ee2000c1e1b00 */
[----:B------:R-:W-:Y:S01]  /*1430*/  IMAD.WIDE R4, R5, 0x8, R16 ;  /* 0x0000000805047825 */ /* 0x000fe200078e0210 */
[----:B------:R-:W-:-:S02]  /*1440*/  MOV R24, R7 ;  /* 0x0000000700187202 */ /* 0x000fc40000000f00 */
[----:B---3--:R1:W-:Y:S04]  /*1450*/  STG.E.64 desc[UR8][R8.64+0x8], R14 ;  /* 0x0000080e08007986 */ /* 0x0083e8000c101b08 */
[----:B------:R-:W3:Y:S04]  /*1460*/  LDG.E.64 R16, desc[UR8][R4.64] ;  /* 0x0000000804107981 */ /* 0x000ee8000c1e1b00 */
[----:B------:R1:W-:Y:S04]  /*1470*/  STG.E.64 desc[UR8][R8.64+0x18], RZ ;  /* 0x000018ff08007986 */ /* 0x0003e8000c101b08 */
[----:B--2---:R1:W-:Y:S04]  /*1480*/  STG.E.64 desc[UR8][R8.64+0x20], R24 ;  /* 0x0000201808007986 */ /* 0x0043e8000c101b08 */
[----:B---3--:R1:W-:Y:S04]  /*1490*/  STG.E.64 desc[UR8][R8.64+0x10], R16 ;  /* 0x0000101008007986 */ /* 0x0083e8000c101b08 */
[----:B------:R1:W-:Y:S04]  /*14a0*/  STG.E.64 desc[UR8][R4.64], R18 ;  /* 0x0000001204007986 */ /* 0x0003e8000c101b08 */
[----:B------:R1:W-:Y:S02]  /*14b0*/  STG.E.64 desc[UR8][R12.64], RZ ;  /* 0x000000ff0c007986 */ /* 0x0003e4000c101b08 */
.L_x_13:
[----:B------:R-:W-:Y:S05]  /*14c0*/  BSYNC.RECONVERGENT B0 ;  /* 0x0000000000007941 */ /* 0x000fea0003800200 */
.L_x_12:
[----:B------:R-:W-:Y:S06]  /*14d0*/  BAR.SYNC.DEFER_BLOCKING 0x0 ;  /* 0x0000000000007b1d */ /* 0x000fec0000010000 */
[----:B------:R-:W-:Y:S05]  /*14e0*/  EXIT ;  /* 0x000000000000794d */ /* 0x000fea0003800000 */
        .weak           $__internal_0_$__cuda_sm3x_div_rn_noftz_f32_slowpath
        .type           $__internal_0_$__cuda_sm3x_div_rn_noftz_f32_slowpath,@function
        .size           $__internal_0_$__cuda_sm3x_div_rn_noftz_f32_slowpath,(.L_x_58 - $__internal_0_$__cuda_sm3x_div_rn_noftz_f32_slowpath)
$__internal_0_$__cuda_sm3x_div_rn_noftz_f32_slowpath:
[----:B------:R-:W-:Y:S01]  /*14f0*/  SHF.R.U32.HI R7, RZ, 0x17, R3 ;  /* 0x00000017ff077819 */ /* 0x000fe20000011603 */
[----:B------:R-:W-:Y:S01]  /*1500*/  BSSY.RECONVERGENT B2, `(.L_x_14) ;  /* 0x0000064000027945 */ /* 0x000fe20003800200 */
[--C-:B------:R-:W-:Y:S01]  /*1510*/  SHF.R.U32.HI R5, RZ, 0x17, R0.reuse ;  /* 0x00000017ff057819 */ /* 0x100fe20000011600 */
[----:B------:R-:W-:Y:S01]  /*1520*/  IMAD.MOV.U32 R10, RZ, RZ, R0 ;  /* 0x000000ffff0a7224 */ /* 0x000fe200078e0000 */
[----:B------:R-:W-:Y:S02]  /*1530*/  LOP3.LUT R7, R7, 0xff, RZ, 0xc0, !PT ;  /* 0x000000ff07077812 */ /* 0x000fe400078ec0ff */
[----:B------:R-:W-:Y:S02]  /*1540*/  LOP3.LUT R14, R5, 0xff, RZ, 0xc0, !PT ;  /* 0x000000ff050e7812 */ /* 0x000fe400078ec0ff */
[----:B------:R-:W-:Y:S01]  /*1550*/  MOV R11, R3 ;  /* 0x00000003000b7202 */ /* 0x000fe20000000f00 */
[----:B------:R-:W-:Y:S01]  /*1560*/  VIADD R12, R7, 0xffffffff ;  /* 0xffffffff070c7836 */ /* 0x000fe20000000000 */
[----:B------:R-:W-:-:S04]  /*1570*/  IADD3 R13, PT, PT, R14, -0x1, RZ ;  /* 0xffffffff0e0d7810 */ /* 0x000fc80007ffe0ff */
[----:B------:R-:W-:-:S04]  /*1580*/  ISETP.GT.U32.AND P0, PT, R12, 0xfd, PT ;  /* 0x000000fd0c00780c */ /* 0x000fc80003f04070 */
[----:B------:R-:W-:-:S13]  /*1590*/  ISETP.GT.U32.OR P0, PT, R13, 0xfd, P0 ;  /* 0x000000fd0d00780c */ /* 0x000fda0000704470 */
[----:B------:R-:W-:Y:S01]  /*15a0*/  @!P0 IMAD.MOV.U32 R5, RZ, RZ, RZ ;  /* 0x000000ffff058224 */ /* 0x000fe200078e00ff */
[----:B------:R-:W-:Y:S06]  /*15b0*/  @!P0 BRA `(.L_x_15) ;  /* 0x00000000005c8947 */ /* 0x000fec0003800000 */
[----:B------:R-:W-:Y:S02]  /*15c0*/  FSETP.GTU.FTZ.AND P0, PT, |R0|, +INF , PT ;  /* 0x7f8000000000780b */ /* 0x000fe40003f1c200 */
[----:B------:R-:W-:-:S04]  /*15d0*/  FSETP.GTU.FTZ.AND P1, PT, |R3|, +INF , PT ;  /* 0x7f8000000300780b */ /* 0x000fc80003f3c200 */
[----:B------:R-:W-:-:S13]  /*15e0*/  PLOP3.LUT P0, PT, P0, P1, PT, 0xf8, 0x8f ;  /* 0x00000000008f781c */ /* 0x000fda0000703f70 */
[----:B------:R-:W-:Y:S05]  /*15f0*/  @P0 BRA `(.L_x_16) ;  /* 0x00000004004c0947 */ /* 0x000fea0003800000 */
[----:B------:R-:W-:-:S13]  /*1600*/  LOP3.LUT P0, RZ, R11, 0x7fffffff, R10, 0xc8, !PT ;  /* 0x7fffffff0bff7812 */ /* 0x000fda000780c80a */
[----:B------:R-:W-:Y:S05]  /*1610*/  @!P0 BRA `(.L_x_17) ;  /* 0x00000004003c8947 */ /* 0x000fea0003800000 */
[C---:B------:R-:W-:Y:S02]  /*1620*/  FSETP.NEU.FTZ.AND P2, PT, |R0|.reuse, +INF , PT ;  /* 0x7f8000000000780b */ /* 0x040fe40003f5d200 */
[----:B------:R-:W-:Y:S02]  /*1630*/  FSETP.NEU.FTZ.AND P1, PT, |R3|, +INF , PT ;  /* 0x7f8000000300780b */ /* 0x000fe40003f3d200 */
[----:B------:R-:W-:-:S11]  /*1640*/  FSETP.NEU.FTZ.AND P0, PT, |R0|, +INF , PT ;  /* 0x7f8000000000780b */ /* 0x000fd60003f1d200 */
[----:B------:R-:W-:Y:S05]  /*1650*/  @!P1 BRA !P2, `(.L_x_17) ;  /* 0x00000004002c9947 */ /* 0x000fea0005000000 */
[----:B------:R-:W-:-:S04]  /*1660*/  LOP3.LUT P2, RZ, R10, 0x7fffffff, RZ, 0xc0, !PT ;  /* 0x7fffffff0aff7812 */ /* 0x000fc8000784c0ff */
[----:B------:R-:W-:-:S13]  /*1670*/  PLOP3.LUT P1, PT, P1, P2, PT, 0x2f, 0xf2 ;  /* 0x0000000000f2781c */ /* 0x000fda0000f24577 */
[----:B------:R-:W-:Y:S05]  /*1680*/  @P1 BRA `(.L_x_18) ;  /* 0x0000000400181947 */ /* 0x000fea0003800000 */
[----:B------:R-:W-:-:S04]  /*1690*/  LOP3.LUT P1, RZ, R11, 0x7fffffff, RZ, 0xc0, !PT ;  /* 0x7fffffff0bff7812 */ /* 0x000fc8000782c0ff */
[----:B------:R-:W-:-:S13]  /*16a0*/  PLOP3.LUT P0, PT, P0, P1, PT, 0x2f, 0xf2 ;  /* 0x0000000000f2781c */ /* 0x000fda0000702577 */
[----:B------:R-:W-:Y:S05]  /*16b0*/  @P0 BRA `(.L_x_19) ;  /* 0x0000000400000947 */ /* 0x000fea0003800000 */
[----:B------:R-:W-:Y:S02]  /*16c0*/  ISETP.GE.AND P0, PT, R13, RZ, PT ;  /* 0x000000ff0d00720c */ /* 0x000fe40003f06270 */
[----:B------:R-:W-:-:S11]  /*16d0*/  ISETP.GE.AND P1, PT, R12, RZ, PT ;  /* 0x000000ff0c00720c */ /* 0x000fd60003f26270 */
[----:B------:R-:W-:Y:S01]  /*16e0*/  @P0 MOV R5, RZ ;  /* 0x000000ff00050202 */ /* 0x000fe20000000f00 */
[----:B------:R-:W-:Y:S02]  /*16f0*/  @!P0 IMAD.MOV.U32 R5, RZ, RZ, -0x40 ;  /* 0xffffffc0ff058424 */ /* 0x000fe400078e00ff */
[----:B------:R-:W-:Y:S01]  /*1700*/  @!P0 FFMA R10, R0, 1.84467440737095516160e+19, RZ ;  /* 0x5f800000000a8823 */ /* 0x000fe200000000ff */
[----:B------:R-:W-:Y:S02]  /*1710*/  @!P1 FFMA R11, R3, 1.84467440737095516160e+19, RZ ;  /* 0x5f800000030b9823 */ /* 0x000fe400000000ff */
[----:B------:R-:W-:-:S07]  /*1720*/  @!P1 IADD3 R5, PT, PT, R5, 0x40, RZ ;  /* 0x0000004005059810 */ /* 0x000fce0007ffe0ff */
.L_x_15:
[----:B------:R-:W-:Y:S01]  /*1730*/  LEA R0, R7, 0xc0800000, 0x17 ;  /* 0xc080000007007811 */ /* 0x000fe200078eb8ff */
[----:B------:R-:W-:Y:S01]  /*1740*/  BSSY.RECONVERGENT B3, `(.L_x_20) ;  /* 0x0000036000037945 */ /* 0x000fe20003800200 */
[----:B------:R-:W-:-:S03]  /*1750*/  IADD3 R3, PT, PT, R14, -0x7f, RZ ;  /* 0xffffff810e037810 */ /* 0x000fc60007ffe0ff */
[----:B------:R-:W-:Y:S02]  /*1760*/  IMAD.IADD R11, R11, 0x1, -R0 ;  /* 0x000000010b0b7824 */ /* 0x000fe400078e0a00 */
[----:B------:R-:W-:Y:S02]  /*1770*/  IMAD R0, R3, -0x800000, R10 ;  /* 0xff80000003007824 */ /* 0x000fe400078e020a */
[----:B------:R-:W0:Y:S01]  /*1780*/  MUFU.RCP R12, R11 ;  /* 0x0000000b000c7308 */ /* 0x000e220000001000 */
[----:B------:R-:W-:-:S04]  /*1790*/  FADD.FTZ R13, -R11, -RZ ;  /* 0x800000ff0b0d7221 */ /* 0x000fc80000010100 */
[----:B0-----:R-:W-:-:S04]  /*17a0*/  FFMA R15, R12, R13, 1 ;  /* 0x3f8000000c0f7423 */ /* 0x001fc8000000000d */
[----:B------:R-:W-:-:S04]  /*17b0*/  FFMA R17, R12, R15, R12 ;  /* 0x0000000f0c117223 */ /* 0x000fc8000000000c */
[----:B------:R-:W-:-:S04]  /*17c0*/  FFMA R10, R0, R17, RZ ;  /* 0x00000011000a7223 */ /* 0x000fc800000000ff */
[----:B------:R-:W-:-:S04]  /*17d0*/  FFMA R15, R13, R10, R0 ;  /* 0x0000000a0d0f7223 */ /* 0x000fc80000000000 */
[----:B------:R-:W-:Y:S01]  /*17e0*/  FFMA R12, R17, R15, R10 ;  /* 0x0000000f110c7223 */ /* 0x000fe2000000000a */
[----:B------:R-:W-:-:S03]  /*17f0*/  IADD3 R10, PT, PT, R3, 0x7f, -R7 ;  /* 0x0000007f030a7810 */ /* 0x000fc60007ffe807 */
[----:B------:R-:W-:Y:S02]  /*1800*/  FFMA R13, R13, R12, R0 ;  /* 0x0000000c0d0d7223 */ /* 0x000fe40000000000 */
[----:B------:R-:W-:Y:S02]  /*1810*/  IMAD.IADD R10, R10, 0x1, R5 ;  /* 0x000000010a0a7824 */ /* 0x000fe400078e0205 */
[----:B------:R-:W-:-:S05]  /*1820*/  FFMA R0, R17, R13, R12 ;  /* 0x0000000d11007223 */ /* 0x000fca000000000c */
[----:B------:R-:W-:-:S04]  /*1830*/  SHF.R.U32.HI R3, RZ, 0x17, R0 ;  /* 0x00000017ff037819 */ /* 0x000fc80000011600 */
[----:B------:R-:W-:-:S04]  /*1840*/  LOP3.LUT R3, R3, 0xff, RZ, 0xc0, !PT ;  /* 0x000000ff03037812 */ /* 0x000fc800078ec0ff */
[----:B------:R-:W-:-:S05]  /*1850*/  IADD3 R7, PT, PT, R3, R10, RZ ;  /* 0x0000000a03077210 */ /* 0x000fca0007ffe0ff */
[----:B------:R-:W-:-:S05]  /*1860*/  VIADD R3, R7, 0xffffffff ;  /* 0xffffffff07037836 */ /* 0x000fca0000000000 */
[----:B------:R-:W-:-:S13]  /*1870*/  ISETP.GE.U32.AND P0, PT, R3, 0xfe, PT ;  /* 0x000000fe0300780c */ /* 0x000fda0003f06070 */
[----:B------:R-:W-:Y:S05]  /*1880*/  @!P0 BRA `(.L_x_21) ;  /* 0x0000000000808947 */ /* 0x000fea0003800000 */
[----:B------:R-:W-:-:S13]  /*1890*/  ISETP.GT.AND P0, PT, R7, 0xfe, PT ;  /* 0x000000fe0700780c */ /* 0x000fda0003f04270 */
[----:B------:R-:W-:Y:S05]  /*18a0*/  @P0 BRA `(.L_x_22) ;  /* 0x00000000006c0947 */ /* 0x000fea0003800000 */
[----:B------:R-:W-:-:S13]  /*18b0*/  ISETP.GE.AND P0, PT, R7, 0x1, PT ;  /* 0x000000010700780c */ /* 0x000fda0003f06270 */
[----:B------:R-:W-:Y:S05]  /*18c0*/  @P0 BRA `(.L_x_23) ;  /* 0x0000000000740947 */ /* 0x000fea0003800000 */
[----:B------:R-:W-:Y:S02]  /*18d0*/  ISETP.GE.AND P0, PT, R7, -0x18, PT ;  /* 0xffffffe80700780c */ /* 0x000fe40003f06270 */
[----:B------:R-:W-:-:S11]  /*18e0*/  LOP3.LUT R0, R0, 0x80000000, RZ, 0xc0, !PT ;  /* 0x8000000000007812 */ /* 0x000fd600078ec0ff */
[----:B------:R-:W-:Y:S05]  /*18f0*/  @!P0 BRA `(.L_x_23) ;  /* 0x0000000000688947 */ /* 0x000fea0003800000 */
[CCC-:B------:R-:W-:Y:S01]  /*1900*/  FFMA.RZ R3, R17.reuse, R13.reuse, R12.reuse ;  /* 0x0000000d11037223 */ /* 0x1c0fe2000000c00c */
[-CC-:B------:R-:W-:Y:S01]  /*1910*/  FFMA.RM R10, R17, R13.reuse, R12.reuse ;  /* 0x0000000d110a7223 */ /* 0x180fe2000000400c */
[C---:B------:R-:W-:Y:S02]  /*1920*/  ISETP.NE.AND P2, PT, R7.reuse, RZ, PT ;  /* 0x000000ff0700720c */ /* 0x040fe40003f45270 */
[----:B------:R-:W-:Y:S02]  /*1930*/  ISETP.NE.AND P1, PT, R7, RZ, PT ;  /* 0x000000ff0700720c */ /* 0x000fe40003f25270 */
[----:B------:R-:W-:Y:S01]  /*1940*/  LOP3.LUT R5, R3, 0x7fffff, RZ, 0xc0, !PT ;  /* 0x007fffff03057812 */ /* 0x000fe200078ec0ff */
[----:B------:R-:W-:Y:S01]  /*1950*/  FFMA.RP R3, R17, R13, R12 ;  /* 0x0000000d11037223 */ /* 0x000fe2000000800c */
[----:B------:R-:W-:Y:S01]  /*1960*/  IADD3 R12, PT, PT, R7, 0x20, RZ ;  /* 0x00000020070c7810 */ /* 0x000fe20007ffe0ff */
[----:B------:R-:W-:Y:S01]  /*1970*/  IMAD.MOV R7, RZ, RZ, -R7 ;  /* 0x000000ffff077224 */ /* 0x000fe200078e0a07 */
[----:B------:R-:W-:-:S02]  /*1980*/  LOP3.LUT R5, R5, 0x800000, RZ, 0xfc, !PT ;  /* 0x0080000005057812 */ /* 0x000fc400078efcff */
[----:B------:R-:W-:Y:S02]  /*1990*/  FSETP.NEU.FTZ.AND P0, PT, R3, R10, PT ;  /* 0x0000000a0300720b */ /* 0x000fe40003f1d000 */
[----:B------:R-:W-:Y:S02]  /*19a0*/  SHF.L.U32 R12, R5, R12, RZ ;  /* 0x0000000c050c7219 */ /* 0x000fe400000006ff */
[----:B------:R-:W-:Y:S02]  /*19b0*/  SEL R10, R7, RZ, P2 ;  /* 0x000000ff070a7207 */ /* 0x000fe40001000000 */
[----:B------:R-:W-:Y:S02]  /*19c0*/  ISETP.NE.AND P1, PT, R12, RZ, P1 ;  /* 0x000000ff0c00720c */ /* 0x000fe40000f25270 */
[----:B------:R-:W-:Y:S02]  /*19d0*/  SHF.R.U32.HI R10, RZ, R10, R5 ;  /* 0x0000000aff0a7219 */ /* 0x000fe40000011605 */
[----:B------:R-:W-:-:S02]  /*19e0*/  PLOP3.LUT P0, PT, P0, P1, PT, 0xf8, 0x8f ;  /* 0x00000000008f781c */ /* 0x000fc40000703f70 */
[----:B------:R-:W-:Y:S02]  /*19f0*/  SHF.R.U32.HI R12, RZ, 0x1, R10 ;  /* 0x00000001ff0c7819 */ /* 0x000fe4000001160a */
[----:B------:R-:W-:-:S04]  /*1a00*/  SEL R3, RZ, 0x1, !P0 ;  /* 0x00000001ff037807 */ /* 0x000fc80004000000 */
[----:B------:R-:W-:-:S04]  /*1a10*/  LOP3.LUT R3, R3, 0x1, R12, 0xf8, !PT ;  /* 0x0000000103037812 */ /* 0x000fc800078ef80c */
[----:B------:R-:W-:-:S04]  /*1a20*/  LOP3.LUT R3, R3, R10, RZ, 0xc0, !PT ;  /* 0x0000000a03037212 */ /* 0x000fc800078ec0ff */
[----:B------:R-:W-:-:S04]  /*1a30*/  IADD3 R3, PT, PT, R12, R3, RZ ;  /* 0x000000030c037210 */ /* 0x000fc80007ffe0ff */
[----:B------:R-:W-:Y:S01]  /*1a40*/  LOP3.LUT R0, R3, R0, RZ, 0xfc, !PT ;  /* 0x0000000003007212 */ /* 0x000fe200078efcff */
[----:B------:R-:W-:Y:S06]  /*1a50*/  BRA `(.L_x_23) ;  /* 0x0000000000107947 */ /* 0x000fec0003800000 */
.L_x_22:
[----:B------:R-:W-:-:S04]  /*1a60*/  LOP3.LUT R0, R0, 0x80000000, RZ, 0xc0, !PT ;  /* 0x8000000000007812 */ /* 0x000fc800078ec0ff */
[----:B------:R-:W-:Y:S01]  /*1a70*/  LOP3.LUT R0, R0, 0x7f800000, RZ, 0xfc, !PT ;  /* 0x7f80000000007812 */ /* 0x000fe200078efcff */
[----:B------:R-:W-:Y:S06]  /*1a80*/  BRA `(.L_x_23) ;  /* 0x0000000000047947 */ /* 0x000fec0003800000 */
.L_x_21:
[----:B------:R-:W-:-:S07]  /*1a90*/  IMAD R0, R10, 0x800000, R0 ;  /* 0x008000000a007824 */ /* 0x000fce00078e0200 */
.L_x_23:
[----:B------:R-:W-:Y:S05]  /*1aa0*/  BSYNC.RECONVERGENT B3 ;  /* 0x0000000000037941 */ /* 0x000fea0003800200 */
.L_x_20:
[----:B------:R-:W-:Y:S05]  /*1ab0*/  BRA `(.L_x_24) ;  /* 0x0000000000207947 */ /* 0x000fea0003800000 */
.L_x_19:
[----:B------:R-:W-:-:S04]  /*1ac0*/  LOP3.LUT R0, R11, 0x80000000, R10, 0x48, !PT ;  /* 0x800000000b007812 */ /* 0x000fc800078e480a */
[----:B------:R-:W-:Y:S01]  /*1ad0*/  LOP3.LUT R0, R0, 0x7f800000, RZ, 0xfc, !PT ;  /* 0x7f80000000007812 */ /* 0x000fe200078efcff */
[----:B------:R-:W-:Y:S06]  /*1ae0*/  BRA `(.L_x_24) ;  /* 0x0000000000147947 */ /* 0x000fec0003800000 */
.L_x_18:
[----:B------:R-:W-:Y:S01]  /*1af0*/  LOP3.LUT R0, R11, 0x80000000, R10, 0x48, !PT ;  /* 0x800000000b007812 */ /* 0x000fe200078e480a */
[----:B------:R-:W-:Y:S06]  /*1b00*/  BRA `(.L_x_24) ;  /* 0x00000000000c7947 */ /* 0x000fec0003800000 */
.L_x_17:
[----:B------:R-:W0:Y:S01]  /*1b10*/  MUFU.RSQ R0, -QNAN ;  /* 0xffc0000000007908 */ /* 0x000e220000001400 */
[----:B------:R-:W-:Y:S05]  /*1b20*/  BRA `(.L_x_24) ;  /* 0x0000000000047947 */ /* 0x000fea0003800000 */
.L_x_16:
[----:B------:R-:W-:-:S07]  /*1b30*/  FADD.FTZ R0, R0, R3 ;  /* 0x0000000300007221 */ /* 0x000fce0000010000 */
.L_x_24:
[----:B------:R-:W-:Y:S05]  /*1b40*/  BSYNC.RECONVERGENT B2 ;  /* 0x0000000000027941 */ /* 0x000fea0003800200 */
.L_x_14:
[----:B------:R-:W-:-:S04]  /*1b50*/  HFMA2 R7, -RZ, RZ, 0, 0 ;  /* 0x00000000ff077431 */ /* 0x000fc800000001ff */
[----:B0-----:R-:W-:Y:S05]  /*1b60*/  RET.REL.NODEC R6 `(_Z13gpu_nj_updateiPfS_S_PP4nodeS1_S_S_i) ;  /* 0xffffffe406247950 */ /* 0x001fea0003c3ffff */
.L_x_25:
[----:B------:R-:W-:-:S00]  /*1b70*/  BRA `(.L_x_25) ;  /* 0xfffffffc00fc7947 */ /* 0x000fc0000383ffff */
[----:B------:R-:W-:-:S00]  /*1b80*/  NOP ;  /* 0x0000000000007918 */ /* 0x000fc00000000000 */
[----:B------:R-:W-:-:S00]  /*1b90*/  NOP ;  /* 0x0000000000007918 */ /* 0x000fc00000000000 */
[----:B------:R-:W-:-:S00]  /*1ba0*/  NOP ;  /* 0x0000000000007918 */ /* 0x000fc00000000000 */
[----:B------:R-:W-:-:S00]  /*1bb0*/  NOP ;  /* 0x0000000000007918 */ /* 0x000fc00000000000 */
[----:B------:R-:W-:-:S00]  /*1bc0*/  NOP ;  /* 0x0000000000007918 */ /* 0x000fc00000000000 */
[----:B------:R-:W-:-:S00]  /*1bd0*/  NOP ;  /* 0x0000000000007918 */ /* 0x000fc00000000000 */
[----:B------:R-:W-:-:S00]  /*1be0*/  NOP ;  /* 0x0000000000007918 */ /* 0x000fc00000000000 */
[----:B------:R-:W-:-:S00]  /*1bf0*/  NOP ;  /* 0x0000000000007918 */ /* 0x000fc00000000000 */
.L_x_58:


//--------------------- .text._Z10gpu_nj_miniPfS_S_PP4nodeS1_S_S_i --------------------------
	.section	.text._Z10gpu_nj_miniPfS_S_PP4nodeS1_S_S_i,"ax",@progbits
	.align	128
        .global         _Z10gpu_nj_miniPfS_S_PP4nodeS1_S_S_i
        .type           _Z10gpu_nj_miniPfS_S_PP4nodeS1_S_S_i,@function
        .size           _Z10gpu_nj_miniPfS_S_PP4nodeS1_S_S_i,(.L_x_60 - _Z10gpu_nj_miniPfS_S_PP4nodeS1_S_S_i)
        .other          _Z10gpu_nj_miniPfS_S_PP4nodeS1_S_S_i,@"STO_CUDA_ENTRY STV_DEFAULT"
_Z10gpu_nj_miniPfS_S_PP4nodeS1_S_S_i:
.text._Z10gpu_nj_miniPfS_S_PP4nodeS1_S_S_i:
[----:B------:R-:W-:Y:S01]  /*0000*/  LDC R1, c[0x0][0x37c] ;  /* 0x0000df00ff017b82 */ /* 0x000fe20000000800 */
[----:B------:R-:W0:Y:S01]  /*0010*/  S2R R0, SR_TID.X ;  /* 0x0000000000007919 */ /* 0x000e220000002100 */
[----:B------:R-:W1:Y:S01]  /*0020*/  LDCU UR4, c[0x0][0x360] ;  /* 0x00006c00ff0477ac */ /* 0x000e620008000800 */
[----:B------:R-:W1:Y:S01]  /*0030*/  S2R R10, SR_CTAID.X ;  /* 0x00000000000a7919 */ /* 0x000e620000002500 */
[----:B------:R-:W2:Y:S01]  /*0040*/  LDCU.64 UR6, c[0x0][0x358] ;  /* 0x00006b00ff0677ac */ /* 0x000ea20008000a00 */
[----:B------:R-:W3:Y:S01]  /*0050*/  S2R R11, SR_TID.Y ;  /* 0x00000000000b7919 */ /* 0x000ee20000002200 */
[----:B------:R-:W4:Y:S01]  /*0060*/  LDCU UR5, c[0x0][0x380] ;  /* 0x00007000ff0577ac */ /* 0x000f220008000800 */
[----:B0-----:R-:W-:Y:S01]  /*0070*/  ISETP.NE.AND P1, PT, R0, RZ, PT ;  /* 0x000000ff0000720c */ /* 0x001fe20003f25270 */
[----:B-1----:R-:W-:Y:S01]  /*0080*/  IMAD R12, R10, UR4, RZ ;  /* 0x000000040a0c7c24 */ /* 0x002fe2000f8e02ff */
[----:B------:R-:W0:Y:S01]  /*0090*/  S2R R19, SR_CgaCtaId ;  /* 0x0000000000137919 */ /* 0x000e220000008800 */
[----:B------:R-:W-:Y:S01]  /*00a0*/  MOV R4, 0x400 ;  /* 0x0000040000047802 */ /* 0x000fe20000000f00 */
[----:B------:R-:W1:Y:S01]  /*00b0*/  LDC R15, c[0x0][0x370] ;  /* 0x0000dc00ff0f7b82 */ /* 0x000e620000000800 */
[----:B---3--:R-:W-:Y:S01]  /*00c0*/  IMAD.IADD R13, R12, 0x1, R11 ;  /* 0x000000010c0d7824 */ /* 0x008fe200078e020b */
[----:B------:R-:W3:Y:S07]  /*00d0*/  LDCU UR4, c[0x0][0x3c0] ;  /* 0x00007800ff0477ac */ /* 0x000eee0008000800 */
[----:B------:R-:W5:Y:S02]  /*00e0*/  @!P1 LDC.64 R2, c[0x0][0x388] ;  /* 0x0000e200ff029b82 */ /* 0x000f640000000a00 */
[----:B-----5:R-:W-:-:S06]  /*00f0*/  @!P1 IMAD.WIDE R2, R13, 0x4, R2 ;  /* 0x000000040d029825 */ /* 0x020fcc00078e0202 */
[----:B--2---:R-:W2:Y:S01]  /*0100*/  @!P1 LDG.E R2, desc[UR6][R2.64] ;  /* 0x0000000602029981 */ /* 0x004ea2000c1e1900 */
[C---:B------:R-:W-:Y:S01]  /*0110*/  VIADD R5, R4.reuse, 0x50 ;  /* 0x0000005004057836 */ /* 0x040fe20000000000 */
[----:B----4-:R-:W-:Y:S01]  /*0120*/  @!P1 ISETP.GE.AND P2, PT, R13, UR5, PT ;  /* 0x000000050d009c0c */ /* 0x010fe2000bf46270 */
[----:B------:R-:W-:Y:S01]  /*0130*/  @!P1 IMAD.MOV.U32 R7, RZ, RZ, -0x1 ;  /* 0xffffffffff079424 */ /* 0x000fe200078e00ff */
[----:B------:R-:W-:Y:S01]  /*0140*/  I2FP.F32.U32 R16, R0 ;  /* 0x0000000000107245 */ /* 0x000fe20000201000 */
[----:B------:R-:W-:Y:S01]  /*0150*/  VIADD R6, R4, 0xa0 ;  /* 0x000000a004067836 */ /* 0x000fe20000000000 */
[C---:B0-----:R-:W-:Y:S01]  /*0160*/  LEA R14, R19.reuse, R5, 0x18 ;  /* 0x00000005130e7211 */ /* 0x041fe200078ec0ff */
[----:B---3--:R-:W-:Y:S01]  /*0170*/  UIADD3 UR4, UPT, UPT, UR5, -0x2, -UR4 ;  /* 0xfffffffe05047890 */ /* 0x008fe2000fffe804 */
[----:B------:R-:W-:Y:S02]  /*0180*/  IMAD.MOV.U32 R21, RZ, RZ, RZ ;  /* 0x000000ffff157224 */ /* 0x000fe400078e00ff */
[----:B------:R-:W-:Y:S01]  /*0190*/  LEA R6, R19, R6, 0x18 ;  /* 0x0000000613067211 */ /* 0x000fe200078ec0ff */
[----:B------:R-:W-:Y:S01]  /*01a0*/  IMAD R14, R11, 0x4, R14 ;  /* 0x000000040b0e7824 */ /* 0x000fe200078e020e */
[----:B------:R-:W-:Y:S01]  /*01b0*/  LEA R19, R19, R4, 0x18 ;  /* 0x0000000413137211 */ /* 0x000fe200078ec0ff */
[----:B------:R-:W-:Y:S01]  /*01c0*/  IMAD.MOV.U32 R18, RZ, RZ, 0x4f000000 ;  /* 0x4f000000ff127424 */ /* 0x000fe200078e00ff */
[----:B------:R-:W-:Y:S01]  /*01d0*/  I2FP.F32.S32 R20, UR4 ;  /* 0x0000000400147c45 */ /* 0x000fe20008201400 */
[----:B------:R-:W-:-:S02]  /*01e0*/  IMAD R17, R11, 0x50, R6 ;  /* 0x000000500b117824 */ /* 0x000fc400078e0206 */
[----:B------:R-:W-:Y:S02]  /*01f0*/  IMAD.MOV.U32 R6, RZ, RZ, 0x4f000000 ;  /* 0x4f000000ff067424 */ /* 0x000fe400078e00ff */
[----:B------:R-:W-:Y:S01]  /*0200*/  IMAD R19, R0, 0x4, R19 ;  /* 0x0000000400137824 */ /* 0x000fe200078e0213 */
[----:B--2---:R-:W-:-:S04]  /*0210*/  @!P1 FSETP.NEU.AND P0, PT, R2, -1, PT ;  /* 0xbf8000000200980b */ /* 0x004fc80003f0d000 */
[----:B------:R-:W-:Y:S01]  /*0220*/  @!P1 SEL R2, R7, 0x1, !P0 ;  /* 0x0000000107029807 */ /* 0x000fe20004000000 */
[----:B------:R-:W-:Y:S01]  /*0230*/  IMAD R7, R0, 0x4, R17 ;  /* 0x0000000400077824 */ /* 0x000fe200078e0211 */
[----:B-1----:R-:W-:Y:S02]  /*0240*/  ISETP.GE.U32.AND P0, PT, R15, 0x4, PT ;  /* 0x000000040f00780c */ /* 0x002fe40003f06070 */
[----:B------:R-:W-:Y:S02]  /*0250*/  @!P1 SEL R5, R2, 0xffffffff, !P2 ;  /* 0xffffffff02059807 */ /* 0x000fe40005000000 */
[----:B------:R-:W0:Y:S03]  /*0260*/  LDC.64 R2, c[0x0][0x390] ;  /* 0x0000e400ff027b82 */ /* 0x000e260000000a00 */
[----:B------:R1:W-:Y:S05]  /*0270*/  @!P1 STS [R14], R5 ;  /* 0x000000050e009388 */ /* 0x0003ea0000000800 */
[----:B------:R-:W-:Y:S01]  /*0280*/  BAR.SYNC.DEFER_BLOCKING 0x0 ;  /* 0x0000000000007b1d */ /* 0x000fe20000010000 */
[----:B0-----:R-:W-:-:S05]  /*0290*/  IMAD.WIDE R2, R13, 0x4, R2 ;  /* 0x000000040d027825 */ /* 0x001fca00078e0202 */
[----:B------:R1:W-:Y:S04]  /*02a0*/  STS [R7], R6 ;  /* 0x0000000607007388 */ /* 0x0003e80000000800 */
[----:B------:R1:W-:Y:S01]  /*02b0*/  STS [R7+0x640], R16 ;  /* 0x0006401007007388 */ /* 0x0003e20000000800 */
[----:B------:R-:W-:Y:S06]  /*02c0*/  BAR.SYNC.DEFER_BLOCKING 0x0 ;  /* 0x0000000000007b1d */ /* 0x000fec0000010000 */
[----:B------:R-:W-:Y:S05]  /*02d0*/  @!P0 BRA `(.L_x_26) ;  /* 0x0000000800148947 */ /* 0x000fea0003800000 */
[----:B------:R-:W-:Y:S01]  /*02e0*/  LOP3.LUT R22, R15, 0xfffffffc, RZ, 0xc0, !PT ;  /* 0xfffffffc0f167812 */ /* 0x000fe200078ec0ff */
[--C-:B------:R-:W-:Y:S01]  /*02f0*/  IMAD R23, R13, UR5, R0.reuse ;  /* 0x000000050d177c24 */ /* 0x100fe2000f8e0200 */
[----:B------:R-:W-:Y:S01]  /*0300*/  ISETP.NE.AND P4, PT, R11, RZ, PT ;  /* 0x000000ff0b00720c */ /* 0x000fe20003f85270 */
[----:B------:R-:W-:Y:S01]  /*0310*/  IMAD.MOV.U32 R18, RZ, RZ, 0x4f000000 ;  /* 0x4f000000ff127424 */ /* 0x000fe200078e00ff */
[--C-:B------:R-:W-:Y:S01]  /*0320*/  IADD3 R28, PT, PT, R13, -0x3c, -R0.reuse ;  /* 0xffffffc40d1c7810 */ /* 0x100fe20007ffe800 */
[----:B------:R-:W-:Y:S01]  /*0330*/  IMAD.MOV.U32 R21, RZ, RZ, R0 ;  /* 0x000000ffff157224 */ /* 0x000fe200078e0000 */
[----:B------:R-:W-:Y:S01]  /*0340*/  IADD3 R26, PT, PT, -R11, R0, -R12 ;  /* 0x000000000b1a7210 */ /* 0x000fe20007ffe90c */
[----:B------:R-:W-:Y:S01]  /*0350*/  IMAD.MOV R22, RZ, RZ, -R22 ;  /* 0x000000ffff167224 */ /* 0x000fe200078e0a16 */
[----:B------:R-:W0:Y:S01]  /*0360*/  LDCU.64 UR8, c[0x0][0x388] ;  /* 0x00007100ff0877ac */ /* 0x000e220008000a00 */
[----:B------:R-:W2:Y:S01]  /*0370*/  LDCU.64 UR10, c[0x0][0x390] ;  /* 0x00007200ff0a77ac */ /* 0x000ea20008000a00 */
[----:B------:R-:W-:-:S05]  /*0380*/  UMOV UR4, 0x28 ;  /* 0x0000002800047882 */ /* 0x000fca0000000000 */
.L_x_27:
[----:B-1----:R-:W1:Y:S08]  /*0390*/  LDC.64 R6, c[0x0][0x388] ;  /* 0x0000e200ff067b82 */ /* 0x002e700000000a00 */
[----:B------:R-:W3:Y:S01]  /*03a0*/  @!P4 LDC R24, c[0x0][0x380] ;  /* 0x0000e000ff18cb82 */ /* 0x000ee20000000800 */
[----:B------:R-:W-:Y:S01]  /*03b0*/  UIADD3 UR5, UPT, UPT, UR4, -0x28, URZ ;  /* 0xffffffd804057890 */ /* 0x000fe2000fffe0ff */
[----:B------:R-:W-:-:S06]  /*03c0*/  @!P4 IMAD.MOV.U32 R9, RZ, RZ, -0x1 ;  /* 0xffffffffff09c424 */ /* 0x000fcc00078e00ff */
[----:B------:R-:W4:Y:S01]  /*03d0*/  @!P4 LDC R31, c[0x0][0x380] ;  /* 0x0000e000ff1fcb82 */ /* 0x000f220000000800 */
[----:B-1----:R-:W-:-:S07]  /*03e0*/  @!P4 IMAD.WIDE.U32 R4, R21, 0x4, R6 ;  /* 0x000000041504c825 */ /* 0x002fce00078e0006 */
[----:B------:R-:W1:Y:S01]  /*03f0*/  @!P4 LDC R36, c[0x0][0x380] ;  /* 0x0000e000ff24cb82 */ /* 0x000e620000000800 */
[----:B------:R-:W5:Y:S01]  /*0400*/  @!P4 LDG.E R4, desc[UR6][R4.64] ;  /* 0x000000060404c981 */ /* 0x000f62000c1e1900 */
[----:B------:R-:W-:Y:S02]  /*0410*/  IADD3 R27, P0, PT, R0, UR5, RZ ;  /* 0x00000005001b7c10 */ /* 0x000fe4000ff1e0ff */
[----:B---3--:R-:W-:-:S03]  /*0420*/  @!P4 ISETP.GE.AND P1, PT, R21, R24, PT ;  /* 0x000000181500c20c */ /* 0x008fc60003f26270 */
[----:B------:R-:W-:Y:S02]  /*0430*/  IMAD.X R8, RZ, RZ, RZ, P0 ;  /* 0x000000ffff087224 */ /* 0x000fe400000e06ff */
[----:B------:R-:W-:-:S03]  /*0440*/  IMAD.SHL.U32 R29, R27, 0x4, RZ ;  /* 0x000000041b1d7824 */ /* 0x000fc600078e00ff */
[----:B------:R-:W-:Y:S02]  /*0450*/  SHF.L.U64.HI R27, R27, 0x2, R8 ;  /* 0x000000021b1b7819 */ /* 0x000fe40000010208 */
[----:B------:R-:W-:Y:S02]  /*0460*/  @!P4 SEL R8, R9, 0x1, P1 ;  /* 0x000000010908c807 */ /* 0x000fe40000800000 */
[----:B-----5:R-:W-:Y:S02]  /*0470*/  @!P4 FSETP.NEU.AND P0, PT, R4, -1, PT ;  /* 0xbf8000000400c80b */ /* 0x020fe40003f0d000 */
[----:B0-----:R-:W-:Y:S02]  /*0480*/  IADD3 R4, P1, PT, R29, UR8, RZ ;  /* 0x000000081d047c10 */ /* 0x001fe4000ff3e0ff */
[----:B------:R-:W-:Y:S02]  /*0490*/  @!P4 SEL R30, R8, 0xffffffff, P0 ;  /* 0xffffffff081ec807 */ /* 0x000fe40000000000 */
[----:B------:R-:W-:-:S03]  /*04a0*/  IADD3.X R5, PT, PT, R27, UR9, RZ, P1, !PT ;  /* 0x000000091b057c10 */ /* 0x000fc60008ffe4ff */
[----:B------:R0:W-:Y:S01]  /*04b0*/  @!P4 STS [R19], R30 ;  /* 0x0000001e1300c388 */ /* 0x0001e20000000800 */
[----:B------:R-:W-:Y:S06]  /*04c0*/  BAR.SYNC.DEFER_BLOCKING 0x0 ;  /* 0x0000000000007b1d */ /* 0x000fec0000010000 */
[----:B------:R-:W3:Y:S01]  /*04d0*/  @!P4 LDG.E R25, desc[UR6][R4.64+0x50] ;  /* 0x000050060419c981 */ /* 0x000ee2000c1e1900 */
[----:B------:R-:W-:Y:S02]  /*04e0*/  VIADD R24, R21, 0x14 ;  /* 0x0000001415187836 */ /* 0x000fe40000000000 */
[----:B0-----:R-:W-:Y:S01]  /*04f0*/  @!P4 IMAD.MOV.U32 R30, RZ, RZ, -0x1 ;  /* 0xffffffffff1ec424 */ /* 0x001fe200078e00ff */
[----:B------:R-:W0:Y:S01]  /*0500*/  LDS R8, [R19] ;  /* 0x0000000013087984 */ /* 0x000e220000000800 */
[----:B------:R-:W-:Y:S01]  /*0510*/  IMAD.WIDE R6, R23, 0x4, R6 ;  /* 0x0000000417067825 */ /* 0x000fe200078e0206 */
[----:B----4-:R-:W-:-:S04]  /*0520*/  @!P4 ISETP.GE.AND P0, PT, R24, R31, PT ;  /* 0x0000001f1800c20c */ /* 0x010fc80003f06270 */
[----:B------:R-:W-:Y:S02]  /*0530*/  @!P4 SEL R30, R30, 0x1, P0 ;  /* 0x000000011e1ec807 */ /* 0x000fe40000000000 */
[----:B0-----:R-:W-:-:S13]  /*0540*/  ISETP.NE.AND P1, PT, R8, 0x1, PT ;  /* 0x000000010800780c */ /* 0x001fda0003f25270 */
[----:B------:R-:W0:Y:S02]  /*0550*/  @!P1 LDS R8, [R14] ;  /* 0x000000000e089984 */ /* 0x000e240000000800 */
[----:B0-----:R-:W-:-:S04]  /*0560*/  ISETP.EQ.AND P1, PT, R8, 0x1, !P1 ;  /* 0x000000010800780c */ /* 0x001fc80004f22270 */
[----:B------:R-:W-:-:S13]  /*0570*/  ISETP.EQ.OR P1, PT, R28, -0x3c, !P1 ;  /* 0xffffffc41c00780c */ /* 0x000fda0004f22670 */
[----:B------:R-:W0:Y:S01]  /*0580*/  @!P1 LDC.64 R8, c[0x0][0x390] ;  /* 0x0000e400ff089b82 */ /* 0x000e220000000a00 */
[----:B------:R-:W4:Y:S04]  /*0590*/  @!P1 LDG.E R31, desc[UR6][R6.64] ;  /* 0x00000006061f9981 */ /* 0x000f28000c1e1900 */
[----:B------:R-:W4:Y:S01]  /*05a0*/  @!P1 LDG.E R33, desc[UR6][R2.64] ;  /* 0x0000000602219981 */ /* 0x000f22000c1e1900 */
[----:B0-----:R-:W-:-:S05]  /*05b0*/  @!P1 IMAD.WIDE.U32 R8, R21, 0x4, R8 ;  /* 0x0000000415089825 */ /* 0x001fca00078e0008 */
[----:B------:R0:W5:Y:S01]  /*05c0*/  @!P1 LDG.E R32, desc[UR6][R8.64] ;  /* 0x0000000608209981 */ /* 0x000162000c1e1900 */
[----:B---3--:R-:W-:-:S04]  /*05d0*/  @!P4 FSETP.NEU.AND P0, PT, R25, -1, PT ;  /* 0xbf8000001900c80b */ /* 0x008fc80003f0d000 */
[----:B------:R-:W-:-:S05]  /*05e0*/  @!P4 SEL R30, R30, 0xffffffff, P0 ;  /* 0xffffffff1e1ec807 */ /* 0x000fca0000000000 */
[----:B------:R-:W-:Y:S01]  /*05f0*/  @!P4 STS [R19], R30 ;  /* 0x0000001e1300c388 */ /* 0x000fe20000000800 */
[----:B------:R-:W-:Y:S06]  /*0600*/  BAR.SYNC.DEFER_BLOCKING 0x0 ;  /* 0x0000000000007b1d */ /* 0x000fec0000010000 */
[----:B------:R-:W3:Y:S04]  /*0610*/  @!P4 LDG.E R35, desc[UR6][R4.64+0xa0] ;  /* 0x0000a0060423c981 */ /* 0x000ee8000c1e1900 */
[----:B------:R-:W2:Y:S02]  /*0620*/  LDS R25, [R19] ;  /* 0x0000000013197984 */ /* 0x000ea40000000800 */
[----:B--2---:R-:W-:-:S13]  /*0630*/  ISETP.NE.AND P5, PT, R25, 0x1, PT ;  /* 0x000000011900780c */ /* 0x004fda0003fa5270 */
[----:B------:R-:W2:Y:S01]  /*0640*/  @!P5 LDS R34, [R14] ;  /* 0x000000000e22d984 */ /* 0x000ea20000000800 */
[----:B------:R-:W-:Y:S02]  /*0650*/  VIADD R25, R21, 0x28 ;  /* 0x0000002815197836 */ /* 0x000fe40000000000 */
[----:B0-----:R-:W-:-:S03]  /*0660*/  @!P4 IMAD.MOV.U32 R9, RZ, RZ, -0x1 ;  /* 0xffffffffff09c424 */ /* 0x001fc600078e00ff */
[----:B-1----:R-:W-:Y:S02]  /*0670*/  @!P4 ISETP.GE.AND P2, PT, R25, R36, PT ;  /* 0x000000241900c20c */ /* 0x002fe40003f46270 */
[----:B------:R-:W0:Y:S02]  /*0680*/  @!P4 LDC R36, c[0x0][0x380] ;  /* 0x0000e000ff24cb82 */ /* 0x000e240000000800 */
[----:B------:R-:W-:Y:S02]  /*0690*/  @!P4 SEL R9, R9, 0x1, P2 ;  /* 0x000000010909c807 */ /* 0x000fe40001000000 */
[----:B------:R-:W-:Y:S02]  /*06a0*/  IADD3 R8, P2, PT, R29, UR10, RZ ;  /* 0x0000000a1d087c10 */ /* 0x000fe4000ff5e0ff */
[----:B--2---:R-:W-:-:S04]  /*06b0*/  ISETP.EQ.AND P5, PT, R34, 0x1, !P5 ;  /* 0x000000012200780c */ /* 0x004fc80006fa2270 */
[----:B------:R-:W-:-:S13]  /*06c0*/  ISETP.EQ.OR P5, PT, R28, -0x28, !P5 ;  /* 0xffffffd81c00780c */ /* 0x000fda0006fa2670 */
[----:B------:R-:W2:Y:S01]  /*06d0*/  @!P5 LDG.E R29, desc[UR6][R2.64] ;  /* 0x00000006021dd981 */ /* 0x000ea2000c1e1900 */
[----:B---3--:R-:W-:-:S04]  /*06e0*/  @!P4 FSETP.NEU.AND P0, PT, R35, -1, PT ;  /* 0xbf8000002300c80b */ /* 0x008fc80003f0d000 */
[----:B------:R-:W-:Y:S02]  /*06f0*/  @!P4 SEL R34, R9, 0xffffffff, P0 ;  /* 0xffffffff0922c807 */ /* 0x000fe40000000000 */
[----:B------:R-:W-:Y:S02]  /*0700*/  IADD3.X R9, PT, PT, R27, UR11, RZ, P2, !PT ;  /* 0x0000000b1b097c10 */ /* 0x000fe400097fe4ff */
[----:B------:R-:W2:Y:S04]  /*0710*/  @!P5 LDG.E R27, desc[UR6][R6.64+0x50] ;  /* 0x00005006061bd981 */ /* 0x000ea8000c1e1900 */
[----:B------:R-:W-:Y:S04]  /*0720*/  @!P4 STS [R19], R34 ;  /* 0x000000221300c388 */ /* 0x000fe80000000800 */
[----:B------:R-:W3:Y:S01]  /*0730*/  @!P5 LDG.E R30, desc[UR6][R8.64+0x50] ;  /* 0x00005006081ed981 */ /* 0x000ee2000c1e1900 */
[----:B------:R-:W-:Y:S06]  /*0740*/  BAR.SYNC.DEFER_BLOCKING 0x0 ;  /* 0x0000000000007b1d */ /* 0x000fec0000010000 */
[----:B------:R-:W2:Y:S01]  /*0750*/  @!P4 LDG.E R4, desc[UR6][R4.64+0xf0] ;  /* 0x0000f0060404c981 */ /* 0x000ea2000c1e1900 */
[----:B----4-:R-:W-:-:S03]  /*0760*/  @!P1 FFMA R33, R20, R31, -R33 ;  /* 0x0000001f14219223 */ /* 0x010fc60000000821 */
[----:B------:R-:W1:Y:S02]  /*0770*/  LDS R31, [R19] ;  /* 0x00000000131f7984 */ /* 0x000e640000000800 */
[----:B-1----:R-:W-:-:S13]  /*0780*/  ISETP.NE.AND P2, PT, R31, 0x1, PT ;  /* 0x000000011f00780c */ /* 0x002fda0003f45270 */
[----:B------:R-:W1:Y:S01]  /*0790*/  @!P2 LDS R31, [R14] ;  /* 0x000000000e1fa984 */ /* 0x000e620000000800 */
[----:B------:R-:W-:Y:S02]  /*07a0*/  @!P4 IMAD.MOV.U32 R34, RZ, RZ, -0x1 ;  /* 0xffffffffff22c424 */ /* 0x000fe400078e00ff */
[----:B-----5:R-:W-:Y:S01]  /*07b0*/  @!P1 FADD R37, R33, -R32 ;  /* 0x8000002021259221 */ /* 0x020fe20000000000 */
[----:B-1----:R-:W-:Y:S01]  /*07c0*/  ISETP.EQ.AND P2, PT, R31, 0x1, !P2 ;  /* 0x000000011f00780c */ /* 0x002fe20005742270 */
[----:B------:R-:W-:-:S03]  /*07d0*/  VIADD R31, R21, 0x3c ;  /* 0x0000003c151f7836 */ /* 0x000fc60000000000 */
[----:B------:R-:W-:Y:S02]  /*07e0*/  ISETP.EQ.OR P2, PT, R28, -0x14, !P2 ;  /* 0xffffffec1c00780c */ /* 0x000fe40005742670 */
[----:B0-----:R-:W-:-:S11]  /*07f0*/  @!P4 ISETP.GE.AND P3, PT, R31, R36, PT ;  /* 0x000000241f00c20c */ /* 0x001fd60003f66270 */
[----:B------:R-:W4:Y:S04]  /*0800*/  @!P2 LDG.E R5, desc[UR6][R6.64+0xa0] ;  /* 0x0000a0060605a981 */ /* 0x000f28000c1e1900 */
[----:B------:R-:W4:Y:S01]  /*0810*/  @!P2 LDG.E R33, desc[UR6][R2.64] ;  /* 0x000000060221a981 */ /* 0x000f22000c1e1900 */
[----:B--2---:R-:W-:Y:S02]  /*0820*/  @!P4 FSETP.NEU.AND P0, PT, R4, -1, PT ;  /* 0xbf8000000400c80b */ /* 0x004fe40003f0d000 */
[----:B------:R-:W-:-:S04]  /*0830*/  @!P4 SEL R4, R34, 0x1, P3 ;  /* 0x000000012204c807 */ /* 0x000fc80001800000 */
[----:B------:R-:W-:Y:S02]  /*0840*/  @!P4 SEL R34, R4, 0xffffffff, P0 ;  /* 0xffffffff0422c807 */ /* 0x000fe40000000000 */
[----:B------:R-:W2:Y:S04]  /*0850*/  @!P2 LDG.E R4, desc[UR6][R8.64+0xa0] ;  /* 0x0000a0060804a981 */ /* 0x000ea8000c1e1900 */
[----:B------:R-:W-:Y:S01]  /*0860*/  @!P4 STS [R19], R34 ;  /* 0x000000221300c388 */ /* 0x000fe20000000800 */
[----:B------:R-:W-:Y:S06]  /*0870*/  BAR.SYNC.DEFER_BLOCKING 0x0 ;  /* 0x0000000000007b1d */ /* 0x000fec0000010000 */
[----:B------:R-:W0:Y:S02]  /*0880*/  LDS R32, [R19] ;  /* 0x0000000013207984 */ /* 0x000e240000000800 */
[----:B0-----:R-:W-:-:S13]  /*0890*/  ISETP.NE.AND P3, PT, R32, 0x1, PT ;  /* 0x000000012000780c */ /* 0x001fda0003f65270 */
[----:B------:R-:W0:Y:S02]  /*08a0*/  @!P3 LDS R32, [R14] ;  /* 0x000000000e20b984 */ /* 0x000e240000000800 */
[----:B0-----:R-:W-:-:S04]  /*08b0*/  ISETP.EQ.AND P3, PT, R32, 0x1, !P3 ;  /* 0x000000012000780c */ /* 0x001fc80005f62270 */
[----:B------:R-:W-:-:S13]  /*08c0*/  ISETP.EQ.OR P3, PT, R26, -0x3c, !P3 ;  /* 0xffffffc41a00780c */ /* 0x000fda0005f62670 */
[----:B------:R-:W5:Y:S04]  /*08d0*/  @!P3 LDG.E R32, desc[UR6][R6.64+0xf0] ;  /* 0x0000f0060620b981 */ /* 0x000f68000c1e1900 */
[----:B------:R-:W5:Y:S04]  /*08e0*/  @!P3 LDG.E R35, desc[UR6][R2.64] ;  /* 0x000000060223b981 */ /* 0x000f68000c1e1900 */
[----:B------:R-:W5:Y:S01]  /*08f0*/  @!P3 LDG.E R34, desc[UR6][R8.64+0xf0] ;  /* 0x0000f0060822b981 */ /* 0x000f62000c1e1900 */
[CC--:B------:R-:W-:Y:S02]  /*0900*/  @!P1 FSETP.GEU.AND P6, PT, R37.reuse, R18.reuse, PT ;  /* 0x000000122500920b */ /* 0x0c0fe40003fce000 */
[CC--:B------:R-:W-:Y:S01]  /*0910*/  FSETP.GEU.OR P0, PT, R37.reuse, R18.reuse, P1 ;  /* 0x000000122500720b */ /* 0x0c0fe20000f0e400 */
[----:B------:R-:W-:Y:S01]  /*0920*/  @!P5 FFMA R27, R20, R27, -R29 ;  /* 0x0000001b141bd223 */ /* 0x000fe2000000081d */
[----:B------:R-:W-:-:S03]  /*0930*/  @!P1 FSEL R37, R37, R18, !P6 ;  /* 0x0000001225259208 */ /* 0x000fc60007000000 */
[----:B---3--:R-:W-:Y:S02]  /*0940*/  @!P5 FADD R27, R27, -R30 ;  /* 0x8000001e1b1bd221 */ /* 0x008fe40000000000 */
[----:B------:R-:W-:Y:S02]  /*0950*/  @!P1 IMAD.MOV.U32 R18, RZ, RZ, R37 ;  /* 0x000000ffff129224 */ /* 0x000fe400078e0025 */
[----:B----4-:R-:W-:-:S03]  /*0960*/  @!P2 FFMA R5, R20, R5, -R33 ;  /* 0x000000051405a223 */ /* 0x010fc60000000821 */
[CC--:B------:R-:W-:Y:S02]  /*0970*/  @!P5 FSETP.GEU.AND P6, PT, R27.reuse, R18.reuse, PT ;  /* 0x000000121b00d20b */ /* 0x0c0fe40003fce000 */
[----:B------:R-:W-:Y:S02]  /*0980*/  @!P0 I2FP.F32.U32 R16, R21 ;  /* 0x0000001500108245 */ /* 0x000fe40000201000 */
[----:B------:R-:W-:Y:S02]  /*0990*/  @!P5 FSEL R18, R27, R18, !P6 ;  /* 0x000000121b12d208 */ /* 0x000fe40007000000 */
[----:B------:R-:W-:Y:S02]  /*09a0*/  PLOP3.LUT P0, PT, PT, PT, PT, 0x80, 0x8 ;  /* 0x000000000008781c */ /* 0x000fe40003f0f070 */
[----:B------:R-:W-:Y:S02]  /*09b0*/  @!P5 PLOP3.LUT P0, PT, P6, PT, PT, 0x80, 0x8 ;  /* 0x000000000008d81c */ /* 0x000fe4000370f070 */
[----:B------:R-:W-:Y:S01]  /*09c0*/  PLOP3.LUT P1, PT, PT, PT, PT, 0x80, 0x8 ;  /* 0x000000000008781c */ /* 0x000fe20003f2f070 */
[----:B------:R-:W-:-:S10]  /*09d0*/  VIADD R22, R22, 0x4 ;  /* 0x0000000416167836 */ /* 0x000fd40000000000 */
[----:B------:R-:W-:Y:S02]  /*09e0*/  @!P0 I2FP.F32.U32 R16, R24 ;  /* 0x0000001800108245 */ /* 0x000fe40000201000 */
[----:B------:R-:W-:Y:S01]  /*09f0*/  PLOP3.LUT P0, PT, PT, PT, PT, 0x80, 0x8 ;  /* 0x000000000008781c */ /* 0x000fe20003f0f070 */
[----:B------:R-:W-:Y:S01]  /*0a00*/  UIADD3 UR4, UPT, UPT, UR4, 0x50, URZ ;  /* 0x0000005004047890 */ /* 0x000fe2000fffe0ff */
[----:B------:R-:W-:Y:S02]  /*0a10*/  VIADD R23, R23, 0x50 ;  /* 0x0000005017177836 */ /* 0x000fe40000000000 */
[----:B------:R-:W-:Y:S02]  /*0a20*/  VIADD R21, R21, 0x50 ;  /* 0x0000005015157836 */ /* 0x000fe40000000000 */
[----:B------:R-:W-:Y:S02]  /*0a30*/  VIADD R28, R28, 0xffffffb0 ;  /* 0xffffffb01c1c7836 */ /* 0x000fe40000000000 */
[----:B------:R-:W-:-:S02]  /*0a40*/  VIADD R26, R26, 0x50 ;  /* 0x000000501a1a7836 */ /* 0x000fc40000000000 */
[----:B--2---:R-:W-:-:S05]  /*0a50*/  @!P2 FADD R5, R5, -R4 ;  /* 0x800000040505a221 */ /* 0x004fca0000000000 */
[----:B------:R-:W-:-:S04]  /*0a60*/  @!P2 FSETP.GEU.AND P6, PT, R5, R18, PT ;  /* 0x000000120500a20b */ /* 0x000fc80003fce000 */
[----:B------:R-:W-:Y:S02]  /*0a70*/  @!P2 PLOP3.LUT P1, PT, P6, PT, PT, 0x80, 0x8 ;  /* 0x000000000008a81c */ /* 0x000fe4000372f070 */
[----:B------:R-:W-:-:S11]  /*0a80*/  @!P2 FSEL R18, R5, R18, !P6 ;  /* 0x000000120512a208 */ /* 0x000fd60007000000 */
[----:B------:R-:W-:Y:S02]  /*0a90*/  @!P1 I2FP.F32.U32 R16, R25 ;  /* 0x0000001900109245 */ /* 0x000fe40000201000 */
[----:B------:R-:W-:Y:S01]  /*0aa0*/  ISETP.NE.AND P1, PT, R22, RZ, PT ;  /* 0x000000ff1600720c */ /* 0x000fe20003f25270 */
[----:B-----5:R-:W-:-:S04]  /*0ab0*/  @!P3 FFMA R35, R20, R32, -R35 ;  /* 0x000000201423b223 */ /* 0x020fc80000000823 */
[----:B------:R-:W-:-:S05]  /*0ac0*/  @!P3 FADD R35, R35, -R34 ;  /* 0x800000222323b221 */ /* 0x000fca0000000000 */
[----:B------:R-:W-:-:S04]  /*0ad0*/  @!P3 FSETP.GEU.AND P6, PT, R35, R18, PT ;  /* 0x000000122300b20b */ /* 0x000fc80003fce000 */
[----:B------:R-:W-:Y:S02]  /*0ae0*/  @!P3 PLOP3.LUT P0, PT, P6, PT, PT, 0x80, 0x8 ;  /* 0x000000000008b81c */ /* 0x000fe4000370f070 */
[----:B------:R-:W-:-:S11]  /*0af0*/  @!P3 FSEL R18, R35, R18, !P6 ;  /* 0x000000122312b208 */ /* 0x000fd60007000000 */
[----:B------:R-:W-:Y:S01]  /*0b00*/  @!P0 I2FP.F32.U32 R16, R31 ;  /* 0x0000001f00108245 */ /* 0x000fe20000201000 */
[----:B------:R-:W-:Y:S06]  /*0b10*/  @P1 BRA `(.L_x_27) ;  /* 0xfffffff8001c1947 */ /* 0x000fec000383ffff */
[----:B------:R-:W-:-:S07]  /*0b20*/  LOP3.LUT R21, R15, 0x7ffffffc, RZ, 0xc0, !PT ;  /* 0x7ffffffc0f157812 */ /* 0x000fce00078ec0ff */
.L_x_26:
[----:B------:R-:W-:Y:S01]  /*0b30*/  LOP3.LUT P0, R8, R15, 0x3, RZ, 0xc0, !PT ;  /* 0x000000030f087812 */ /* 0x000fe2000780c0ff */
[C---:B------:R-:W-:Y:S01]  /*0b40*/  IMAD R9, R0.reuse, 0x4, R17 ;  /* 0x0000000400097824 */ /* 0x040fe200078e0211 */
[----:B------:R-:W-:Y:S02]  /*0b50*/  ISETP.NE.AND P1, PT, R0, RZ, PT ;  /* 0x000000ff0000720c */ /* 0x000fe40003f25270 */
[----:B------:R-:W-:-:S09]  /*0b60*/  LOP3.LUT P2, RZ, R11, R0, RZ, 0xfc, !PT ;  /* 0x000000000bff7212 */ /* 0x000fd2000784fcff */
[----:B------:R-:W-:Y:S05]  /*0b70*/  @!P0 BRA `(.L_x_28) ;  /* 0x0000000000a88947 */ /* 0x000fea0003800000 */
[----:B------:R-:W0:Y:S01]  /*0b80*/  LDCU UR4, c[0x0][0x380] ;  /* 0x00007000ff0477ac */ /* 0x000e220008000800 */
[----:B------:R-:W-:Y:S02]  /*0b90*/  IMAD R0, R21, 0x14, R0 ;  /* 0x0000001415007824 */ /* 0x000fe400078e0200 */
[----:B------:R-:W-:-:S03]  /*0ba0*/  IMAD.MOV R8, RZ, RZ, -R8 ;  /* 0x000000ffff087224 */ /* 0x000fc600078e0a08 */
[----:B------:R-:W-:Y:S01]  /*0bb0*/  IADD3 R21, PT, PT, -R11, R0, -R12 ;  /* 0x000000000b157210 */ /* 0x000fe20007ffe90c */
[----:B0-----:R-:W-:-:S07]  /*0bc0*/  IMAD R12, R13, UR4, R0 ;  /* 0x000000040d0c7c24 */ /* 0x001fce000f8e0200 */
.L_x_29:
[----:B------:R-:W-:-:S13]  /*0bd0*/  ISETP.NE.AND P3, PT, R11, RZ, PT ;  /* 0x000000ff0b00720c */ /* 0x000fda0003f65270 */
[----:B-1----:R-:W0:Y:S08]  /*0be0*/  @!P3 LDC.64 R4, c[0x0][0x388] ;  /* 0x0000e200ff04bb82 */ /* 0x002e300000000a00 */
[----:B------:R-:W1:Y:S01]  /*0bf0*/  @!P3 LDC R7, c[0x0][0x380] ;  /* 0x0000e000ff07bb82 */ /* 0x000e620000000800 */
[----:B0-----:R-:W-:-:S06]  /*0c00*/  @!P3 IMAD.WIDE.U32 R4, R0, 0x4, R4 ;  /* 0x000000040004b825 */ /* 0x001fcc00078e0004 */
[----:B------:R-:W2:Y:S01]  /*0c10*/  @!P3 LDG.E R4, desc[UR6][R4.64] ;  /* 0x000000060404b981 */ /* 0x000ea2000c1e1900 */
[----:B------:R-:W-:Y:S01]  /*0c20*/  @!P3 IMAD.MOV.U32 R6, RZ, RZ, -0x1 ;  /* 0xffffffffff06b424 */ /* 0x000fe200078e00ff */
[----:B-1----:R-:W-:-:S04]  /*0c30*/  @!P3 ISETP.GE.AND P0, PT, R0, R7, PT ;  /* 0x000000070000b20c */ /* 0x002fc80003f06270 */
[----:B------:R-:W-:Y:S02]  /*0c40*/  @!P3 SEL R6, R6, 0x1, P0 ;  /* 0x000000010606b807 */ /* 0x000fe40000000000 */
[----:B--2---:R-:W-:-:S04]  /*0c50*/  @!P3 FSETP.NEU.AND P0, PT, R4, -1, PT ;  /* 0xbf8000000400b80b */ /* 0x004fc80003f0d000 */
[----:B------:R-:W-:-:S05]  /*0c60*/  @!P3 SEL R22, R6, 0xffffffff, P0 ;  /* 0xffffffff0616b807 */ /* 0x000fca0000000000 */
[----:B------:R-:W-:Y:S01]  /*0c70*/  @!P3 STS [R19], R22 ;  /* 0x000000161300b388 */ /* 0x000fe20000000800 */
[----:B------:R-:W-:Y:S06]  /*0c80*/  BAR.SYNC.DEFER_BLOCKING 0x0 ;  /* 0x0000000000007b1d */ /* 0x000fec0000010000 */
[----:B------:R-:W0:Y:S02]  /*0c90*/  LDS R6, [R19] ;  /* 0x0000000013067984 */ /* 0x000e240000000800 */
[----:B0-----:R-:W-:-:S13]  /*0ca0*/  ISETP.NE.AND P0, PT, R6, 0x1, PT ;  /* 0x000000010600780c */ /* 0x001fda0003f05270 */
[----:B------:R-:W0:Y:S02]  /*0cb0*/  @!P0 LDS R4, [R14] ;  /* 0x000000000e048984 */ /* 0x000e240000000800 */
[----:B0-----:R-:W-:-:S04]  /*0cc0*/  ISETP.EQ.AND P0, PT, R4, 0x1, !P0 ;  /* 0x000000010400780c */ /* 0x001fc80004702270 */
[----:B------:R-:W-:-:S13]  /*0cd0*/  ISETP.EQ.OR P0, PT, R21, RZ, !P0 ;  /* 0x000000ff1500720c */ /* 0x000fda0004702670 */
[----:B------:R-:W0:Y:S01]  /*0ce0*/  @!P0 LDC.64 R4, c[0x0][0x388] ;  /* 0x0000e200ff048b82 */ /* 0x000e220000000a00 */
[----:B------:R-:W2:Y:S07]  /*0cf0*/  @!P0 LDG.E R23, desc[UR6][R2.64] ;  /* 0x0000000602178981 */ /* 0x000eae000c1e1900 */
[----:B------:R-:W1:Y:S01]  /*0d00*/  @!P0 LDC.64 R6, c[0x0][0x390] ;  /* 0x0000e400ff068b82 */ /* 0x000e620000000a00 */
[----:B0-----:R-:W-:-:S06]  /*0d10*/  @!P0 IMAD.WIDE R4, R12, 0x4, R4 ;  /* 0x000000040c048825 */ /* 0x001fcc00078e0204 */
[----:B------:R-:W2:Y:S01]  /*0d20*/  @!P0 LDG.E R5, desc[UR6][R4.64] ;  /* 0x0000000604058981 */ /* 0x000ea2000c1e1900 */
[----:B-1----:R-:W-:-:S06]  /*0d30*/  @!P0 IMAD.WIDE.U32 R6, R0, 0x4, R6 ;  /* 0x0000000400068825 */ /* 0x002fcc00078e0006 */
[----:B------:R-:W3:Y:S01]  /*0d40*/  @!P0 LDG.E R6, desc[UR6][R6.64] ;  /* 0x0000000606068981 */ /* 0x000ee2000c1e1900 */
[----:B------:R-:W-:Y:S02]  /*0d50*/  VIADD R8, R8, 0x1 ;  /* 0x0000000108087836 */ /* 0x000fe40000000000 */
[----:B------:R-:W-:Y:S02]  /*0d60*/  VIADD R21, R21, 0x14 ;  /* 0x0000001415157836 */ /* 0x000fe40000000000 */
[----:B------:R-:W-:Y:S02]  /*0d70*/  VIADD R12, R12, 0x14 ;  /* 0x000000140c0c7836 */ /* 0x000fe40000000000 */
[----:B--2---:R-:W-:-:S04]  /*0d80*/  @!P0 FFMA R23, R20, R5, -R23 ;  /* 0x0000000514178223 */ /* 0x004fc80000000817 */
[----:B---3--:R-:W-:-:S05]  /*0d90*/  @!P0 FADD R23, R23, -R6 ;  /* 0x8000000617178221 */ /* 0x008fca0000000000 */
[CC--:B------:R-:W-:Y:S02]  /*0da0*/  @!P0 FSETP.GEU.AND P3, PT, R23.reuse, R18.reuse, PT ;  /* 0x000000121700820b */ /* 0x0c0fe40003f6e000 */
[CC--:B------:R-:W-:Y:S02]  /*0db0*/  FSETP.GEU.OR P4, PT, R23.reuse, R18.reuse, P0 ;  /* 0x000000121700720b */ /* 0x0c0fe4000078e400 */
[----:B------:R-:W-:Y:S02]  /*0dc0*/  @!P0 FSEL R23, R23, R18, !P3 ;  /* 0x0000001217178208 */ /* 0x000fe40005800000 */
[----:B------:R-:W-:-:S03]  /*0dd0*/  ISETP.NE.AND P3, PT, R8, RZ, PT ;  /* 0x000000ff0800720c */ /* 0x000fc60003f65270 */
[----:B------:R-:W-:-:S06]  /*0de0*/  @!P0 IMAD.MOV.U32 R18, RZ, RZ, R23 ;  /* 0x000000ffff128224 */ /* 0x000fcc00078e0017 */
[----:B------:R-:W-:Y:S01]  /*0df0*/  @!P4 I2FP.F32.U32 R16, R0 ;  /* 0x000000000010c245 */ /* 0x000fe20000201000 */
[----:B------:R-:W-:-:S03]  /*0e00*/  VIADD R0, R0, 0x14 ;  /* 0x0000001400007836 */ /* 0x000fc60000000000 */
[----:B------:R-:W-:Y:S05]  /*0e10*/  @P3 BRA `(.L_x_29) ;  /* 0xfffffffc006c3947 */ /* 0x000fea000383ffff */
.L_x_28:
[----:B------:R0:W-:Y:S01]  /*0e20*/  STS [R9], R18 ;  /* 0x0000001209007388 */ /* 0x0001e20000000800 */
[----:B------:R-:W-:Y:S03]  /*0e30*/  BSSY.RECONVERGENT B0, `(.L_x_30) ;  /* 0x0000047000007945 */ /* 0x000fe60003800200 */
[----:B------:R0:W-:Y:S01]  /*0e40*/  STS [R9+0x640], R16 ;  /* 0x0006401009007388 */ /* 0x0001e20000000800 */
[----:B------:R-:W-:Y:S06]  /*0e50*/  BAR.SYNC.DEFER_BLOCKING 0x0 ;  /* 0x0000000000007b1d */ /* 0x000fec0000010000 */
[----:B------:R-:W-:Y:S05]  /*0e60*/  @P1 BRA `(.L_x_31) ;  /* 0x00000004000c1947 */ /* 0x000fea0003800000 */
[----:B-1----:R-:W1:Y:S02]  /*0e70*/  LDS R14, [R14] ;  /* 0x000000000e0e7984 */ /* 0x002e640000000800 */
[----:B-1----:R-:W-:-:S13]  /*0e80*/  ISETP.NE.AND P0, PT, R14, 0x1, PT ;  /* 0x000000010e00780c */ /* 0x002fda0003f05270 */
[----:B------:R-:W-:Y:S05]  /*0e90*/  @P0 BRA `(.L_x_31) ;  /* 0x0000000400000947 */ /* 0x000fea0003800000 */
[----:B------:R-:W1:Y:S04]  /*0ea0*/  LDS.128 R4, [R17] ;  /* 0x0000000011047984 */ /* 0x000e680000000c00 */
[----:B------:R-:W2:Y:S01]  /*0eb0*/  LDS.128 R20, [R17+0x10] ;  /* 0x0000100011147984 */ /* 0x000ea20000000c00 */
[----:B-1----:R-:W-:-:S13]  /*0ec0*/  FSETP.GEU.AND P0, PT, R5, R18, PT ;  /* 0x000000120500720b */ /* 0x002fda0003f0e000 */
[----:B0-----:R-:W-:Y:S01]  /*0ed0*/  @!P0 IMAD.MOV.U32 R18, RZ, RZ, R5 ;  /* 0x000000ffff128224 */ /* 0x001fe200078e0005 */
[----:B------:R-:W-:Y:S04]  /*0ee0*/  @!P0 LDS R16, [R17+0x644] ;  /* 0x0006440011108984 */ /* 0x000fe80000000800 */
[----:B------:R-:W-:-:S13]  /*0ef0*/  FSETP.GEU.AND P0, PT, R6, R18, PT ;  /* 0x000000120600720b */ /* 0x000fda0003f0e000 */
[----:B------:R-:W-:Y:S01]  /*0f00*/  @!P0 IMAD.MOV.U32 R18, RZ, RZ, R6 ;  /* 0x000000ffff128224 */ /* 0x000fe200078e0006 */
[----:B------:R-:W-:Y:S04]  /*0f10*/  @!P0 LDS R16, [R17+0x648] ;  /* 0x0006480011108984 */ /* 0x000fe80000000800 */
[----:B------:R-:W-:-:S13]  /*0f20*/  FSETP.GEU.AND P0, PT, R7, R18, PT ;  /* 0x000000120700720b */ /* 0x000fda0003f0e000 */
[----:B------:R-:W-:Y:S01]  /*0f30*/  @!P0 IMAD.MOV.U32 R18, RZ, RZ, R7 ;  /* 0x000000ffff128224 */ /* 0x000fe200078e0007 */
[----:B------:R-:W-:Y:S04]  /*0f40*/  @!P0 LDS R16, [R17+0x64c] ;  /* 0x00064c0011108984 */ /* 0x000fe80000000800 */
[----:B--2---:R-:W-:Y:S01]  /*0f50*/  FSETP.GEU.AND P0, PT, R20, R18, PT ;  /* 0x000000121400720b */ /* 0x004fe20003f0e000 */
[----:B------:R-:W0:-:S12]  /*0f60*/  LDS.128 R4, [R17+0x20] ;  /* 0x0000200011047984 */ /* 0x000e180000000c00 */
[----:B------:R-:W-:Y:S01]  /*0f70*/  @!P0 IMAD.MOV.U32 R18, RZ, RZ, R20 ;  /* 0x000000ffff128224 */ /* 0x000fe200078e0014 */
[----:B------:R-:W-:Y:S04]  /*0f80*/  @!P0 LDS R16, [R17+0x650] ;  /* 0x0006500011108984 */ /* 0x000fe80000000800 */
[----:B------:R-:W-:-:S13]  /*0f90*/  FSETP.GEU.AND P0, PT, R21, R18, PT ;  /* 0x000000121500720b */ /* 0x000fda0003f0e000 */
        /* <DEDUP_REMOVED lines=8> */
[----:B0-----:R-:W-:Y:S01]  /*1020*/  FSETP.GEU.AND P0, PT, R4, R18, PT ;  /* 0x000000120400720b */ /* 0x001fe20003f0e000 */
        /* <DEDUP_REMOVED lines=25> */
[----:B0-----:R-:W-:-:S13]  /*11c0*/  FSETP.GEU.AND P0, PT, R4, R18, PT ;  /* 0x000000120400720b */ /* 0x001fda0003f0e000 */
        /* <DEDUP_REMOVED lines=9> */
[----:B------:R-:W0:Y:S01]  /*1260*/  @!P0 LDS R16, [R17+0x68c] ;  /* 0x00068c0011108984 */ /* 0x000e220000000800 */
[----:B------:R-:W-:-:S05]  /*1270*/  @!P0 IMAD.MOV.U32 R18, RZ, RZ, R7 ;  /* 0x000000ffff128224 */ /* 0x000fca00078e0007 */
[----:B------:R2:W-:Y:S04]  /*1280*/  STS [R17], R18 ;  /* 0x0000001211007388 */ /* 0x0005e80000000800 */
[----:B0-----:R2:W-:Y:S02]  /*1290*/  STS [R17+0x640], R16 ;  /* 0x0006401011007388 */ /* 0x0015e40000000800 */
.L_x_31:
[----:B------:R-:W-:Y:S05]  /*12a0*/  BSYNC.RECONVERGENT B0 ;  /* 0x0000000000007941 */ /* 0x000fea0003800200 */
.L_x_30:
[----:B------:R-:W-:Y:S06]  /*12b0*/  BAR.SYNC.DEFER_BLOCKING 0x0 ;  /* 0x0000000000007b1d */ /* 0x000fec0000010000 */
[----:B------:R-:W-:Y:S04]  /*12c0*/  BSSY.RECONVERGENT B0, `(.L_x_32) ;  /* 0x0000071000007945 */ /* 0x000fe80003800200 */
[----:B------:R-:W-:Y:S05]  /*12d0*/  @P2 BRA `(.L_x_33) ;  /* 0x0000000400bc2947 */ /* 0x000fea0003800000 */
[----:B------:R-:W3:Y:S01]  /*12e0*/  S2UR UR5, SR_CgaCtaId ;  /* 0x00000000000579c3 */ /* 0x000ee20000008800 */
[----:B------:R-:W-:Y:S01]  /*12f0*/  UMOV UR4, 0x400 ;  /* 0x0000040000047882 */ /* 0x000fe20000000000 */
[----:B------:R-:W-:-:S04]  /*1300*/  IMAD.IADD R8, R10, 0x1, R15 ;  /* 0x000000010a087824 */ /* 0x000fc800078e020f */
[----:B------:R-:W-:Y:S01]  /*1310*/  IMAD.IADD R15, R8, 0x1, R15 ;  /* 0x00000001080f7824 */ /* 0x000fe200078e020f */
[----:B---3--:R-:W-:-:S09]  /*1320*/  ULEA UR4, UR5, UR4, 0x18 ;  /* 0x0000000405047291 */ /* 0x008fd2000f8ec0ff */
[----:B------:R-:W-:Y:S04]  /*1330*/  LDS R2, [UR4+0xa0] ;  /* 0x0000a004ff027984 */ /* 0x000fe80008000800 */
[----:B------:R-:W3:Y:S04]  /*1340*/  LDS R3, [UR4+0xf0] ;  /* 0x0000f004ff037984 */ /* 0x000ee80008000800 */
[----:B-1----:R-:W1:Y:S04]  /*1350*/  LDS R5, [UR4+0x140] ;  /* 0x00014004ff057984 */ /* 0x002e680008000800 */
[----:B------:R-:W-:Y:S04]  /*1360*/  LDS R4, [UR4+0x320] ;  /* 0x00032004ff047984 */ /* 0x000fe80008000800 */
[----:B------:R-:W-:Y:S04]  /*1370*/  LDS R6, [UR4+0x370] ;  /* 0x00037004ff067984 */ /* 0x000fe80008000800 */
[----:B------:R-:W-:Y:S01]  /*1380*/  LDS R0, [UR4+0x6e0] ;  /* 0x0006e004ff007984 */ /* 0x000fe20008000800 */
[----:B---3--:R-:W-:-:S04]  /*1390*/  FSETP.GEU.AND P1, PT, R3, R2, PT ;  /* 0x000000020300720b */ /* 0x008fc80003f2e000 */
[----:B------:R-:W-:Y:S02]  /*13a0*/  FSEL R2, R3, R2, !P1 ;  /* 0x0000000203027208 */ /* 0x000fe40004800000 */
[----:B------:R-:W3:Y:S02]  /*13b0*/  LDS R3, [UR4+0x190] ;  /* 0x00019004ff037984 */ /* 0x000ee40008000800 */
[----:B-1----:R-:W-:-:S04]  /*13c0*/  FSETP.GEU.AND P2, PT, R5, R2, PT ;  /* 0x000000020500720b */ /* 0x002fc80003f4e000 */
[----:B------:R-:W-:Y:S01]  /*13d0*/  FSEL R2, R5, R2, !P2 ;  /* 0x0000000205027208 */ /* 0x000fe20005000000 */
[----:B------:R-:W-:Y:S04]  /*13e0*/  @!P1 LDS R0, [UR4+0x730] ;  /* 0x00073004ff009984 */ /* 0x000fe80008000800 */
[----:B------:R-:W1:Y:S04]  /*13f0*/  LDS R5, [UR4+0x1e0] ;  /* 0x0001e004ff057984 */ /* 0x000e680008000800 */
[----:B------:R-:W-:Y:S01]  /*1400*/  @!P2 LDS R0, [UR4+0x780] ;  /* 0x00078004ff00a984 */ /* 0x000fe20008000800 */
[----:B---3--:R-:W-:-:S04]  /*1410*/  FSETP.GEU.AND P3, PT, R3, R2, PT ;  /* 0x000000020300720b */ /* 0x008fc80003f6e000 */
[----:B------:R-:W-:Y:S02]  /*1420*/  FSEL R2, R3, R2, !P3 ;  /* 0x0000000203027208 */ /* 0x000fe40005800000 */
[----:B------:R-:W3:Y:S02]  /*1430*/  LDS R3, [UR4+0x230] ;  /* 0x00023004ff037984 */ /* 0x000ee40008000800 */
[----:B-1----:R-:W-:-:S05]  /*1440*/  FSETP.GEU.AND P4, PT, R5, R2, PT ;  /* 0x000000020500720b */ /* 0x002fca0003f8e000 */
[----:B------:R-:W-:Y:S01]  /*1450*/  @!P3 LDS R0, [UR4+0x7d0] ;  /* 0x0007d004ff00b984 */ /* 0x000fe20008000800 */
[----:B------:R-:W-:-:S03]  /*1460*/  FSEL R2, R5, R2, !P4 ;  /* 0x0000000205027208 */ /* 0x000fc60006000000 */
[----:B------:R-:W1:Y:S04]  /*1470*/  LDS R5, [UR4+0x280] ;  /* 0x00028004ff057984 */ /* 0x000e680008000800 */
[----:B------:R-:W-:Y:S01]  /*1480*/  @!P4 LDS R0, [UR4+0x820] ;  /* 0x00082004ff00c984 */ /* 0x000fe20008000800 */
[----:B---3--:R-:W-:-:S04]  /*1490*/  FSETP.GEU.AND P5, PT, R3, R2, PT ;  /* 0x000000020300720b */ /* 0x008fc80003fae000 */
[----:B------:R-:W-:Y:S02]  /*14a0*/  FSEL R2, R3, R2, !P5 ;  /* 0x0000000203027208 */ /* 0x000fe40006800000 */
[----:B------:R-:W3:Y:S02]  /*14b0*/  LDS R3, [UR4+0x2d0] ;  /* 0x0002d004ff037984 */ /* 0x000ee40008000800 */
[----:B-1----:R-:W-:-:S05]  /*14c0*/  FSETP.GEU.AND P6, PT, R5, R2, PT ;  /* 0x000000020500720b */ /* 0x002fca0003fce000 */
[----:B------:R-:W-:Y:S01]  /*14d0*/  @!P5 LDS R0, [UR4+0x870] ;  /* 0x00087004ff00d984 */ /* 0x000fe20008000800 */
[----:B------:R-:W-:-:S07]  /*14e0*/  FSEL R2, R5, R2, !P6 ;  /* 0x0000000205027208 */ /* 0x000fce0007000000 */
[----:B------:R-:W-:Y:S01]  /*14f0*/  @!P6 LDS R0, [UR4+0x8c0] ;  /* 0x0008c004ff00e984 */ /* 0x000fe20008000800 */
[----:B---3--:R-:W-:-:S04]  /*1500*/  FSETP.GEU.AND P0, PT, R3, R2, PT ;  /* 0x000000020300720b */ /* 0x008fc80003f0e000 */
[----:B------:R-:W-:Y:S02]  /*1510*/  FSEL R3, R3, R2, !P0 ;  /* 0x0000000203037208 */ /* 0x000fe40004000000 */
[----:B------:R-:W-:Y:S02]  /*1520*/  SEL R2, RZ, 0x1, P1 ;  /* 0x00000001ff027807 */ /* 0x000fe40000800000 */
[-C--:B------:R-:W-:Y:S02]  /*1530*/  FSETP.GEU.AND P1, PT, R4, R3.reuse, PT ;  /* 0x000000030400720b */ /* 0x080fe40003f2e000 */
[----:B------:R-:W-:Y:S02]  /*1540*/  SEL R2, R2, 0x2, P2 ;  /* 0x0000000202027807 */ /* 0x000fe40001000000 */
[----:B------:R-:W-:Y:S01]  /*1550*/  FSEL R3, R4, R3, !P1 ;  /* 0x0000000304037208 */ /* 0x000fe20004800000 */
[----:B------:R-:W-:Y:S01]  /*1560*/  @!P0 LDS R0, [UR4+0x910] ;  /* 0x00091004ff008984 */ /* 0x000fe20008000800 */
[----:B------:R-:W-:-:S02]  /*1570*/  SEL R2, R2, 0x3, P3 ;  /* 0x0000000302027807 */ /* 0x000fc40001800000 */
[-C--:B------:R-:W-:Y:S01]  /*1580*/  FSETP.GEU.AND P2, PT, R6, R3.reuse, PT ;  /* 0x000000030600720b */ /* 0x080fe20003f4e000 */
[----:B------:R-:W1:Y:S01]  /*1590*/  LDS R4, [UR4+0x3c0] ;  /* 0x0003c004ff047984 */ /* 0x000e620008000800 */
[----:B------:R-:W-:Y:S02]  /*15a0*/  SEL R2, R2, 0x4, P4 ;  /* 0x0000000402027807 */ /* 0x000fe40002000000 */
[----:B------:R-:W-:Y:S01]  /*15b0*/  FSEL R3, R6, R3, !P2 ;  /* 0x0000000306037208 */ /* 0x000fe20005000000 */
[----:B------:R-:W-:Y:S01]  /*15c0*/  @!P1 LDS R0, [UR4+0x960] ;  /* 0x00096004ff009984 */ /* 0x000fe20008000800 */
[----:B------:R-:W-:-:S03]  /*15d0*/  SEL R2, R2, 0x5, P5 ;  /* 0x0000000502027807 */ /* 0x000fc60002800000 */
[----:B------:R-:W3:Y:S01]  /*15e0*/  LDS R6, [UR4+0x410] ;  /* 0x00041004ff067984 */ /* 0x000ee20008000800 */
[----:B------:R-:W-:-:S03]  /*15f0*/  SEL R2, R2, 0x6, P6 ;  /* 0x0000000602027807 */ /* 0x000fc60003000000 */
[----:B------:R-:W-:Y:S01]  /*1600*/  @!P2 LDS R0, [UR4+0x9b0] ;  /* 0x0009b004ff00a984 */ /* 0x000fe20008000800 */
[----:B------:R-:W-:-:S04]  /*1610*/  SEL R2, R2, 0x7, P0 ;  /* 0x0000000702027807 */ /* 0x000fc80000000000 */
[----:B------:R-:W-:-:S04]  /*1620*/  SEL R2, R2, 0x8, P1 ;  /* 0x0000000802027807 */ /* 0x000fc80000800000 */
[----:B------:R-:W-:Y:S02]  /*1630*/  SEL R2, R2, 0x9, P2 ;  /* 0x0000000902027807 */ /* 0x000fe40001000000 */
[----:B-1----:R-:W-:-:S04]  /*1640*/  FSETP.GEU.AND P3, PT, R4, R3, PT ;  /* 0x000000030400720b */ /* 0x002fc80003f6e000 */
[----:B------:R-:W-:Y:S02]  /*1650*/  FSEL R3, R4, R3, !P3 ;  /* 0x0000000304037208 */ /* 0x000fe40005800000 */
[----:B------:R-:W1:Y:S01]  /*1660*/  LDS R4, [UR4+0x460] ;  /* 0x00046004ff047984 */ /* 0x000e620008000800 */
[----:B------:R-:W-:Y:S02]  /*1670*/  SEL R2, R2, 0xa, P3 ;  /* 0x0000000a02027807 */ /* 0x000fe40001800000 */
[----:B---3--:R-:W-:-:S04]  /*1680*/  FSETP.GEU.AND P4, PT, R6, R3, PT ;  /* 0x000000030600720b */ /* 0x008fc80003f8e000 */
[----:B------:R-:W-:Y:S01]  /*1690*/  FSEL R3, R6, R3, !P4 ;  /* 0x0000000306037208 */ /* 0x000fe20006000000 */
[----:B------:R-:W-:Y:S01]  /*16a0*/  @!P3 LDS R0, [UR4+0xa00] ;  /* 0x000a0004ff00b984 */ /* 0x000fe20008000800 */
[----:B------:R-:W-:-:S03]  /*16b0*/  SEL R2, R2, 0xb, P4 ;  /* 0x0000000b02027807 */ /* 0x000fc60002000000 */
[----:B------:R-:W3:Y:S04]  /*16c0*/  LDS R6, [UR4+0x4b0] ;  /* 0x0004b004ff067984 */ /* 0x000ee80008000800 */
[----:B------:R-:W-:Y:S01]  /*16d0*/  @!P4 LDS R0, [UR4+0xa50] ;  /* 0x000a5004ff00c984 */ /* 0x000fe20008000800 */
[----:B-1----:R-:W-:-:S04]  /*16e0*/  FSETP.GEU.AND P5, PT, R4, R3, PT ;  /* 0x000000030400720b */ /* 0x002fc80003fae000 */
[----:B------:R-:W-:Y:S02]  /*16f0*/  FSEL R3, R4, R3, !P5 ;  /* 0x0000000304037208 */ /* 0x000fe40006800000 */
[----:B------:R-:W1:Y:S01]  /*1700*/  LDS R4, [UR4+0x500] ;  /* 0x00050004ff047984 */ /* 0x000e620008000800 */
[----:B------:R-:W-:Y:S02]  /*1710*/  SEL R2, R2, 0xc, P5 ;  /* 0x0000000c02027807 */ /* 0x000fe40002800000 */
[----:B---3--:R-:W-:-:S04]  /*1720*/  FSETP.GEU.AND P6, PT, R6, R3, PT ;  /* 0x000000030600720b */ /* 0x008fc80003fce000 */
[----:B------:R-:W-:Y:S01]  /*1730*/  @!P5 LDS R0, [UR4+0xaa0] ;  /* 0x000aa004ff00d984 */ /* 0x000fe20008000800 */
[----:B------:R-:W-:-:S03]  /*1740*/  FSEL R3, R6, R3, !P6 ;  /* 0x0000000306037208 */ /* 0x000fc60007000000 */
[----:B------:R-:W3:Y:S01]  /*1750*/  LDS R6, [UR4+0x550] ;  /* 0x00055004ff067984 */ /* 0x000ee20008000800 */
[----:B------:R-:W-:-:S04]  /*1760*/  SEL R2, R2, 0xd, P6 ;  /* 0x0000000d02027807 */ /* 0x000fc80003000000 */
[----:B------:R-:W-:Y:S01]  /*1770*/  @!P6 LDS R0, [UR4+0xaf0] ;  /* 0x000af004ff00e984 */ /* 0x000fe20008000800 */
[----:B-1----:R-:W-:-:S04]  /*1780*/  FSETP.GEU.AND P0, PT, R4, R3, PT ;  /* 0x000000030400720b */ /* 0x002fc80003f0e000 */
[----:B------:R-:W-:Y:S02]  /*1790*/  FSEL R3, R4, R3, !P0 ;  /* 0x0000000304037208 */ /* 0x000fe40004000000 */
[----:B------:R-:W1:Y:S02]  /*17a0*/  LDS R4, [UR4+0x5a0] ;  /* 0x0005a004ff047984 */ /* 0x000e640008000800 */
[----:B---3--:R-:W-:-:S05]  /*17b0*/  FSETP.GEU.AND P1, PT, R6, R3, PT ;  /* 0x000000030600720b */ /* 0x008fca0003f2e000 */
[----:B------:R-:W-:Y:S01]  /*17c0*/  @!P0 LDS R0, [UR4+0xb40] ;  /* 0x000b4004ff008984 */ /* 0x000fe20008000800 */
[----:B------:R-:W-:-:S03]  /*17d0*/  FSEL R3, R6, R3, !P1 ;  /* 0x0000000306037208 */ /* 0x000fc60004800000 */
[----:B------:R-:W3:Y:S04]  /*17e0*/  LDS R6, [UR4+0x5f0] ;  /* 0x0005f004ff067984 */ /* 0x000ee80008000800 */
        /* <DEDUP_REMOVED lines=11> */
[----:B------:R-:W-:Y:S02]  /*18a0*/  SEL R4, R2, 0xe, P0 ;  /* 0x0000000e02047807 */ /* 0x000fe40000000000 */
[----:B------:R-:W1:Y:S02]  /*18b0*/  LDC.64 R2, c[0x0][0x398] ;  /* 0x0000e600ff027b82 */ /* 0x000e640000000a00 */
[----:B------:R-:W-:Y:S02]  /*18c0*/  SEL R4, R4, 0xf, P1 ;  /* 0x0000000f04047807 */ /* 0x000fe40000800000 */
[----:B---3--:R-:W-:Y:S01]  /*18d0*/  FSETP.GEU.AND P5, PT, R6, R5, PT ;  /* 0x000000050600720b */ /* 0x008fe20003fae000 */
[----:B------:R-:W-:Y:S01]  /*18e0*/  @!P4 LDS R0, [UR4+0xc80] ;  /* 0x000c8004ff00c984 */ /* 0x000fe20008000800 */
[----:B------:R-:W-:-:S02]  /*18f0*/  SEL R4, R4, 0x10, P2 ;  /* 0x0000001004047807 */ /* 0x000fc40001000000 */
[----:B------:R-:W-:Y:S02]  /*1900*/  FSEL R7, R6, R5, !P5 ;  /* 0x0000000506077208 */ /* 0x000fe40006800000 */
[----:B------:R-:W-:-:S04]  /*1910*/  SEL R4, R4, 0x11, P3 ;  /* 0x0000001104047807 */ /* 0x000fc80001800000 */
[----:B------:R-:W-:-:S03]  /*1920*/  SEL R4, R4, 0x12, P4 ;  /* 0x0000001204047807 */ /* 0x000fc60002000000 */
[----:B------:R-:W3:Y:S01]  /*1930*/  @!P5 LDS R0, [UR4+0xcd0] ;  /* 0x000cd004ff00d984 */ /* 0x000ee20008000800 */
[----:B------:R-:W-:-:S05]  /*1940*/  SEL R4, R4, 0x13, P5 ;  /* 0x0000001304047807 */ /* 0x000fca0002800000 */
[----:B------:R-:W-:Y:S02]  /*1950*/  IMAD.IADD R13, R13, 0x1, R4 ;  /* 0x000000010d0d7824 */ /* 0x000fe400078e0204 */
[----:B-1----:R-:W-:-:S03]  /*1960*/  IMAD.WIDE.U32 R10, R10, 0x4, R2 ;  /* 0x000000040a0a7825 */ /* 0x002fc600078e0002 */
[----:B------:R-:W-:Y:S01]  /*1970*/  I2FP.F32.S32 R13, R13 ;  /* 0x0000000d000d7245 */ /* 0x000fe20000201400 */
[--C-:B------:R-:W-:Y:S01]  /*1980*/  IMAD.WIDE.U32 R4, R8, 0x4, R2.reuse ;  /* 0x0000000408047825 */ /* 0x100fe200078e0002 */
[----:B------:R4:W-:Y:S03]  /*1990*/  STG.E desc[UR6][R10.64], R7 ;  /* 0x000000070a007986 */ /* 0x0009e6000c101906 */
[----:B------:R-:W-:Y:S01]  /*19a0*/  IMAD.WIDE.U32 R2, R15, 0x4, R2 ;  /* 0x000000040f027825 */ /* 0x000fe200078e0002 */
[----:B------:R4:W-:Y:S04]  /*19b0*/  STG.E desc[UR6][R4.64], R13 ;  /* 0x0000000d04007986 */ /* 0x0009e8000c101906 */
[----:B---3--:R4:W-:Y:S02]  /*19c0*/  STG.E desc[UR6][R2.64], R0 ;  /* 0x0000000002007986 */ /* 0x0089e4000c101906 */
.L_x_33:
[----:B------:R-:W-:Y:S05]  /*19d0*/  BSYNC.RECONVERGENT B0 ;  /* 0x0000000000007941 */ /* 0x000fea0003800200 */
.L_x_32:
[----:B------:R-:W-:Y:S06]  /*19e0*/  BAR.SYNC.DEFER_BLOCKING 0x0 ;  /* 0x0000000000007b1d */ /* 0x000fec0000010000 */
[----:B------:R-:W-:Y:S05]  /*19f0*/  EXIT ;  /* 0x000000000000794d */ /* 0x000fea0003800000 */
.L_x_34:
        /* <DEDUP_REMOVED lines=16> */
.L_x_60:


//--------------------- .text._Z10gpu_nj_sumiPfS_S_PP4nodeS1_S_S_i --------------------------
	.section	.text._Z10gpu_nj_sumiPfS_S_PP4nodeS1_S_S_i,"ax",@progbits
	.align	128
        .global         _Z10gpu_nj_sumiPfS_S_PP4nodeS1_S_S_i
        .type           _Z10gpu_nj_sumiPfS_S_PP4nodeS1_S_S_i,@function
        .size           _Z10gpu_nj_sumiPfS_S_PP4nodeS1_S_S_i,(.L_x_61 - _Z10gpu_nj_sumiPfS_S_PP4nodeS1_S_S_i)
        .other          _Z10gpu_nj_sumiPfS_S_PP4nodeS1_S_S_i,@"STO_CUDA_ENTRY STV_DEFAULT"
_Z10gpu_nj_sumiPfS_S_PP4nodeS1_S_S_i:
.text._Z10gpu_nj_sumiPfS_S_PP4nodeS1_S_S_i:
[----:B------:R-:W-:Y:S01]  /*0000*/  LDC R1, c[0x0][0x37c] ;  /* 0x0000df00ff017b82 */ /* 0x000fe20000000800 */
[----:B------:R-:W0:Y:S07]  /*0010*/  S2R R4, SR_TID.X ;  /* 0x0000000000047919 */ /* 0x000e2e0000002100 */
[----:B------:R-:W1:Y:S01]  /*0020*/  S2UR UR4, SR_CTAID.X ;  /* 0x00000000000479c3 */ /* 0x000e620000002500 */
[----:B------:R-:W2:Y:S01]  /*0030*/  LDCU.64 UR8, c[0x0][0x358] ;  /* 0x00006b00ff0877ac */ /* 0x000ea20008000a00 */
[----:B------:R-:W1:Y:S06]  /*0040*/  S2R R5, SR_TID.Y ;  /* 0x0000000000057919 */ /* 0x000e6c0000002200 */
[----:B------:R-:W1:Y:S01]  /*0050*/  LDC R0, c[0x0][0x360] ;  /* 0x0000d800ff007b82 */ /* 0x000e620000000800 */
[----:B0-----:R-:W-:Y:S01]  /*0060*/  ISETP.NE.AND P1, PT, R4, RZ, PT ;  /* 0x000000ff0400720c */ /* 0x001fe20003f25270 */
[----:B-1----:R-:W-:-:S12]  /*0070*/  IMAD R3, R0, UR4, R5 ;  /* 0x0000000400037c24 */ /* 0x002fd8000f8e0205 */
[----:B------:R-:W0:Y:S01]  /*0080*/  @!P1 LDC.64 R6, c[0x0][0x388] ;  /* 0x0000e200ff069b82 */ /* 0x000e220000000a00 */
[----:B------:R-:W1:Y:S07]  /*0090*/  S2R R11, SR_CgaCtaId ;  /* 0x00000000000b7919 */ /* 0x000e6e0000008800 */
[----:B------:R-:W3:Y:S01]  /*00a0*/  @!P1 LDC R12, c[0x0][0x380] ;  /* 0x0000e000ff0c9b82 */ /* 0x000ee20000000800 */
[----:B0-----:R-:W-:-:S06]  /*00b0*/  @!P1 IMAD.WIDE R6, R3, 0x4, R6 ;  /* 0x0000000403069825 */ /* 0x001fcc00078e0206 */
[----:B--2---:R-:W2:Y:S01]  /*00c0*/  @!P1 LDG.E R6, desc[UR8][R6.64] ;  /* 0x0000000806069981 */ /* 0x004ea2000c1e1900 */
[----:B------:R-:W-:Y:S01]  /*00d0*/  MOV R8, 0x400 ;  /* 0x0000040000087802 */ /* 0x000fe20000000f00 */
[----:B------:R-:W-:Y:S01]  /*00e0*/  @!P1 IMAD.MOV.U32 R9, RZ, RZ, -0x1 ;  /* 0xffffffffff099424 */ /* 0x000fe200078e00ff */
[----:B---3--:R-:W-:Y:S01]  /*00f0*/  @!P1 ISETP.GE.AND P2, PT, R3, R12, PT ;  /* 0x0000000c0300920c */ /* 0x008fe20003f46270 */
[----:B------:R-:W0:Y:S01]  /*0100*/  LDCU UR5, c[0x0][0x370] ;  /* 0x00006e00ff0577ac */ /* 0x000e220008000800 */
[----:B------:R-:W-:Y:S02]  /*0110*/  IMAD.MOV.U32 R13, RZ, RZ, RZ ;  /* 0x000000ffff0d7224 */ /* 0x000fe400078e00ff */
[C---:B------:R-:W-:Y:S02]  /*0120*/  VIADD R0, R8.reuse, 0xa0 ;  /* 0x000000a008007836 */ /* 0x040fe40000000000 */
[----:B------:R-:W-:-:S03]  /*0130*/  VIADD R2, R8, 0x50 ;  /* 0x0000005008027836 */ /* 0x000fc60000000000 */
[C---:B-1----:R-:W-:Y:S02]  /*0140*/  LEA R0, R11.reuse, R0, 0x18 ;  /* 0x000000000b007211 */ /* 0x042fe400078ec0ff */
[----:B------:R-:W-:-:S03]  /*0150*/  LEA R10, R11, R2, 0x18 ;  /* 0x000000020b0a7211 */ /* 0x000fc600078ec0ff */
[C---:B------:R-:W-:Y:S01]  /*0160*/  IMAD R2, R5.reuse, 0x50, R0 ;  /* 0x0000005005027824 */ /* 0x040fe200078e0200 */
[----:B------:R-:W-:Y:S01]  /*0170*/  LEA R0, R5, R10, 0x2 ;  /* 0x0000000a05007211 */ /* 0x000fe200078e10ff */
[----:B0-----:R-:W-:Y:S02]  /*0180*/  UISETP.GE.U32.AND UP0, UPT, UR5, 0x4, UPT ;  /* 0x000000040500788c */ /* 0x001fe4000bf06070 */
[----:B------:R-:W-:Y:S01]  /*0190*/  ULOP3.LUT UR4, UR5, 0x3, URZ, 0xc0, !UPT ;  /* 0x0000000305047892 */ /* 0x000fe2000f8ec0ff */
[----:B--2---:R-:W-:Y:S01]  /*01a0*/  @!P1 FSETP.NEU.AND P0, PT, R6, -1, PT ;  /* 0xbf8000000600980b */ /* 0x004fe20003f0d000 */
[----:B------:R-:W-:-:S03]  /*01b0*/  IMAD R6, R4, 0x4, R2 ;  /* 0x0000000404067824 */ /* 0x000fc600078e0202 */
[----:B------:R-:W-:Y:S02]  /*01c0*/  @!P1 SEL R7, R9, 0x1, !P0 ;  /* 0x0000000109079807 */ /* 0x000fe40004000000 */
[----:B------:R0:W-:Y:S02]  /*01d0*/  STS [R6], RZ ;  /* 0x000000ff06007388 */ /* 0x0001e40000000800 */
[----:B------:R-:W-:Y:S02]  /*01e0*/  @!P1 SEL R9, R7, 0xffffffff, !P2 ;  /* 0xffffffff07099807 */ /* 0x000fe40005000000 */
[----:B------:R-:W-:-:S03]  /*01f0*/  LEA R7, R11, R8, 0x18 ;  /* 0x000000080b077211 */ /* 0x000fc600078ec0ff */
[----:B------:R0:W-:Y:S01]  /*0200*/  @!P1 STS [R0], R9 ;  /* 0x0000000900009388 */ /* 0x0001e20000000800 */
[----:B------:R-:W-:Y:S01]  /*0210*/  LEA R7, R4, R7, 0x2 ;  /* 0x0000000704077211 */ /* 0x000fe200078e10ff */
[----:B------:R-:W-:Y:S06]  /*0220*/  BAR.SYNC.DEFER_BLOCKING 0x0 ;  /* 0x0000000000007b1d */ /* 0x000fec0000010000 */
[----:B------:R-:W-:Y:S05]  /*0230*/  BRA.U !UP0, `(.L_x_35) ;  /* 0x0000000508dc7547 */ /* 0x000fea000b800000 */
[----:B0-----:R-:W0:Y:S01]  /*0240*/  LDC.64 R8, c[0x0][0x388] ;  /* 0x0000e200ff087b82 */ /* 0x001e220000000a00 */
[----:B------:R-:W1:Y:S01]  /*0250*/  LDCU UR7, c[0x0][0x380] ;  /* 0x00007000ff0777ac */ /* 0x000e620008000800 */
[----:B------:R-:W-:Y:S01]  /*0260*/  ISETP.NE.AND P0, PT, R5, RZ, PT ;  /* 0x000000ff0500720c */ /* 0x000fe20003f05270 */
[--C-:B------:R-:W-:Y:S01]  /*0270*/  IMAD.MOV.U32 R17, RZ, RZ, R4.reuse ;  /* 0x000000ffff117224 */ /* 0x100fe200078e0004 */
[----:B------:R-:W-:Y:S02]  /*0280*/  ULOP3.LUT UR6, UR5, 0xfffffffc, URZ, 0xc0, !UPT ;  /* 0xfffffffc05067892 */ /* 0x000fe4000f8ec0ff */
[----:B------:R-:W-:Y:S01]  /*0290*/  ULOP3.LUT UR5, UR5, 0x7ffffffc, URZ, 0xc0, !UPT ;  /* 0x7ffffffc05057892 */ /* 0x000fe2000f8ec0ff */
[----:B------:R-:W2:Y:S05]  /*02a0*/  LDCU UR12, c[0x0][0x380] ;  /* 0x00007000ff0c77ac */ /* 0x000eaa0008000800 */
[----:B------:R-:W-:Y:S01]  /*02b0*/  IMAD.U32 R13, RZ, RZ, UR5 ;  /* 0x00000005ff0d7e24 */ /* 0x000fe2000f8e00ff */
[----:B------:R-:W3:Y:S01]  /*02c0*/  LDCU.64 UR10, c[0x0][0x388] ;  /* 0x00007100ff0a77ac */ /* 0x000ee20008000a00 */
[----:B------:R-:W-:Y:S01]  /*02d0*/  UIADD3 UR6, UPT, UPT, -UR6, URZ, URZ ;  /* 0x000000ff06067290 */ /* 0x000fe2000fffe1ff */
[----:B-1----:R-:W-:Y:S01]  /*02e0*/  IMAD R19, R3, UR7, R4 ;  /* 0x0000000703137c24 */ /* 0x002fe2000f8e0204 */
[----:B------:R-:W-:-:S10]  /*02f0*/  UMOV UR5, 0x28 ;  /* 0x0000002800057882 */ /* 0x000fd40000000000 */
.L_x_50:
[C---:B0-----:R-:W-:Y:S01]  /*0300*/  @!P0 IMAD.WIDE.U32 R10, R17.reuse, 0x4, R8 ;  /* 0x00000004110a8825 */ /* 0x041fe200078e0008 */
[----:B------:R-:W0:Y:S05]  /*0310*/  @!P0 LDC R12, c[0x0][0x380] ;  /* 0x0000e000ff0c8b82 */ /* 0x000e2a0000000800 */
[----:B------:R-:W4:Y:S01]  /*0320*/  @!P0 LDG.E R10, desc[UR8][R10.64] ;  /* 0x000000080a0a8981 */ /* 0x000f22000c1e1900 */
[----:B------:R-:W-:Y:S01]  /*0330*/  @!P0 MOV R14, 0xffffffff ;  /* 0xffffffff000e8802 */ /* 0x000fe20000000f00 */
[----:B------:R-:W-:Y:S01]  /*0340*/  UIADD3 UR6, UPT, UPT, UR6, 0x4, URZ ;  /* 0x0000000406067890 */ /* 0x000fe2000fffe0ff */
[----:B------:R-:W-:Y:S03]  /*0350*/  BSSY.RECONVERGENT B0, `(.L_x_36) ;  /* 0x0000013000007945 */ /* 0x000fe60003800200 */
[----:B------:R-:W-:Y:S01]  /*0360*/  UISETP.NE.AND UP0, UPT, UR6, URZ, UPT ;  /* 0x000000ff0600728c */ /* 0x000fe2000bf05270 */
[----:B0-----:R-:W-:-:S04]  /*0370*/  @!P0 ISETP.GE.AND P2, PT, R17, R12, PT ;  /* 0x0000000c1100820c */ /* 0x001fc80003f46270 */
[----:B------:R-:W-:Y:S02]  /*0380*/  @!P0 SEL R12, R14, 0x1, P2 ;  /* 0x000000010e0c8807 */ /* 0x000fe40001000000 */
[----:B----4-:R-:W-:Y:S01]  /*0390*/  @!P0 FSETP.NEU.AND P1, PT, R10, -1, PT ;  /* 0xbf8000000a00880b */ /* 0x010fe20003f2d000 */
[----:B------:R-:W-:-:S03]  /*03a0*/  IMAD.WIDE R10, R19, 0x4, R8 ;  /* 0x00000004130a7825 */ /* 0x000fc600078e0208 */
[----:B------:R-:W-:-:S05]  /*03b0*/  @!P0 SEL R12, R12, 0xffffffff, P1 ;  /* 0xffffffff0c0c8807 */ /* 0x000fca0000800000 */
[----:B------:R-:W-:Y:S01]  /*03c0*/  @!P0 STS [R7], R12 ;  /* 0x0000000c07008388 */ /* 0x000fe20000000800 */
[----:B------:R-:W-:Y:S06]  /*03d0*/  BAR.SYNC.DEFER_BLOCKING 0x0 ;  /* 0x0000000000007b1d */ /* 0x000fec0000010000 */
[----:B------:R-:W0:Y:S02]  /*03e0*/  LDS R14, [R7] ;  /* 0x00000000070e7984 */ /* 0x000e240000000800 */
[----:B0-----:R-:W-:-:S13]  /*03f0*/  ISETP.NE.AND P0, PT, R14, 0x1, PT ;  /* 0x000000010e00780c */ /* 0x001fda0003f05270 */
[----:B-12---:R-:W-:Y:S05]  /*0400*/  @P0 BRA `(.L_x_37) ;  /* 0x00000000001c0947 */ /* 0x006fea0003800000 */
[----:B------:R-:W0:Y:S02]  /*0410*/  LDS R12, [R0] ;  /* 0x00000000000c7984 */ /* 0x000e240000000800 */
[----:B0-----:R-:W-:-:S13]  /*0420*/  ISETP.NE.AND P0, PT, R12, 0x1, PT ;  /* 0x000000010c00780c */ /* 0x001fda0003f05270 */
[----:B------:R-:W-:Y:S05]  /*0430*/  @P0 BRA `(.L_x_37) ;  /* 0x0000000000100947 */ /* 0x000fea0003800000 */
[----:B------:R-:W4:Y:S04]  /*0440*/  LDG.E R12, desc[UR8][R10.64] ;  /* 0x000000080a0c7981 */ /* 0x000f28000c1e1900 */
[----:B------:R-:W4:Y:S02]  /*0450*/  LDS R15, [R6] ;  /* 0x00000000060f7984 */ /* 0x000f240000000800 */
[----:B----4-:R-:W-:-:S05]  /*0460*/  FADD R15, R12, R15 ;  /* 0x0000000f0c0f7221 */ /* 0x010fca0000000000 */
[----:B------:R0:W-:Y:S02]  /*0470*/  STS [R6], R15 ;  /* 0x0000000f06007388 */ /* 0x0001e40000000800 */
.L_x_37:
[----:B--23--:R-:W-:Y:S05]  /*0480*/  BSYNC.RECONVERGENT B0 ;  /* 0x0000000000007941 */ /* 0x00cfea0003800200 */
.L_x_36:
[----:B------:R-:W-:Y:S01]  /*0490*/  UIADD3 UR7, UPT, UPT, UR5, -0x28, URZ ;  /* 0xffffffd805077890 */ /* 0x000fe2000fffe0ff */
[----:B------:R-:W-:Y:S05]  /*04a0*/  BSSY.RECONVERGENT B0, `(.L_x_38) ;  /* 0x000000f000007945 */ /* 0x000fea0003800200 */
[----:B------:R-:W-:-:S04]  /*04b0*/  IADD3 R12, P0, PT, R4, UR7, RZ ;  /* 0x00000007040c7c10 */ /* 0x000fc8000ff1e0ff */
[----:B------:R-:W-:Y:S01]  /*04c0*/  LEA R14, P1, R12, UR10, 0x2 ;  /* 0x0000000a0c0e7c11 */ /* 0x000fe2000f8210ff */
[----:B0-----:R-:W-:Y:S01]  /*04d0*/  IMAD.X R15, RZ, RZ, RZ, P0 ;  /* 0x000000ffff0f7224 */ /* 0x001fe200000e06ff */
[----:B------:R-:W-:-:S04]  /*04e0*/  ISETP.NE.AND P0, PT, R5, RZ, PT ;  /* 0x000000ff0500720c */ /* 0x000fc80003f05270 */
[----:B------:R-:W-:-:S09]  /*04f0*/  LEA.HI.X R15, R12, UR11, R15, 0x2, P1 ;  /* 0x0000000b0c0f7c11 */ /* 0x000fd200088f140f */
[----:B------:R-:W-:Y:S05]  /*0500*/  @P0 BRA `(.L_x_39) ;  /* 0x0000000000200947 */ /* 0x000fea0003800000 */
[----:B------:R-:W2:Y:S01]  /*0510*/  LDG.E R18, desc[UR8][R14.64+0x50] ;  /* 0x000050080e127981 */ /* 0x000ea2000c1e1900 */
[----:B------:R-:W-:Y:S01]  /*0520*/  VIADD R12, R17, 0x14 ;  /* 0x00000014110c7836 */ /* 0x000fe20000000000 */
[----:B------:R-:W-:-:S04]  /*0530*/  MOV R16, 0xffffffff ;  /* 0xffffffff00107802 */ /* 0x000fc80000000f00 */
[----:B------:R-:W-:-:S04]  /*0540*/  ISETP.GE.AND P2, PT, R12, UR12, PT ;  /* 0x0000000c0c007c0c */ /* 0x000fc8000bf46270 */
[----:B------:R-:W-:Y:S02]  /*0550*/  SEL R12, R16, 0x1, P2 ;  /* 0x00000001100c7807 */ /* 0x000fe40001000000 */
[----:B--2---:R-:W-:-:S04]  /*0560*/  FSETP.NEU.AND P1, PT, R18, -1, PT ;  /* 0xbf8000001200780b */ /* 0x004fc80003f2d000 */
[----:B------:R-:W-:-:S05]  /*0570*/  SEL R12, R12, 0xffffffff, P1 ;  /* 0xffffffff0c0c7807 */ /* 0x000fca0000800000 */
[----:B------:R0:W-:Y:S04]  /*0580*/  STS [R7], R12 ;  /* 0x0000000c07007388 */ /* 0x0001e80000000800 */
.L_x_39:
[----:B------:R-:W-:Y:S05]  /*0590*/  BSYNC.RECONVERGENT B0 ;  /* 0x0000000000007941 */ /* 0x000fea0003800200 */
.L_x_38:
[----:B------:R-:W-:Y:S06]  /*05a0*/  BAR.SYNC.DEFER_BLOCKING 0x0 ;  /* 0x0000000000007b1d */ /* 0x000fec0000010000 */
[----:B------:R-:W-:Y:S01]  /*05b0*/  BSSY.RECONVERGENT B0, `(.L_x_40) ;  /* 0x000000b000007945 */ /* 0x000fe20003800200 */
[----:B0-----:R-:W0:Y:S02]  /*05c0*/  LDS R12, [R7] ;  /* 0x00000000070c7984 */ /* 0x001e240000000800 */
[----:B0-----:R-:W-:-:S13]  /*05d0*/  ISETP.NE.AND P1, PT, R12, 0x1, PT ;  /* 0x000000010c00780c */ /* 0x001fda0003f25270 */
[----:B------:R-:W-:Y:S05]  /*05e0*/  @P1 BRA `(.L_x_41) ;  /* 0x00000000001c1947 */ /* 0x000fea0003800000 */
[----:B------:R-:W0:Y:S02]  /*05f0*/  LDS R12, [R0] ;  /* 0x00000000000c7984 */ /* 0x000e240000000800 */
[----:B0-----:R-:W-:-:S13]  /*0600*/  ISETP.NE.AND P1, PT, R12, 0x1, PT ;  /* 0x000000010c00780c */ /* 0x001fda0003f25270 */
[----:B------:R-:W-:Y:S05]  /*0610*/  @P1 BRA `(.L_x_41) ;  /* 0x0000000000101947 */ /* 0x000fea0003800000 */
[----:B------:R-:W2:Y:S04]  /*0620*/  LDG.E R12, desc[UR8][R10.64+0x50] ;  /* 0x000050080a0c7981 */ /* 0x000ea8000c1e1900 */
[----:B------:R-:W2:Y:S02]  /*0630*/  LDS R21, [R6] ;  /* 0x0000000006157984 */ /* 0x000ea40000000800 */
[----:B--2---:R-:W-:-:S05]  /*0640*/  FADD R21, R12, R21 ;  /* 0x000000150c157221 */ /* 0x004fca0000000000 */
[----:B------:R0:W-:Y:S02]  /*0650*/  STS [R6], R21 ;  /* 0x0000001506007388 */ /* 0x0001e40000000800 */
.L_x_41:
[----:B------:R-:W-:Y:S05]  /*0660*/  BSYNC.RECONVERGENT B0 ;  /* 0x0000000000007941 */ /* 0x000fea0003800200 */
.L_x_40:
[----:B------:R-:W-:Y:S04]  /*0670*/  BSSY.RECONVERGENT B0, `(.L_x_42) ;  /* 0x000000a000007945 */ /* 0x000fe80003800200 */
[----:B------:R-:W-:Y:S05]  /*0680*/  @P0 BRA `(.L_x_43) ;  /* 0x0000000000200947 */ /* 0x000fea0003800000 */
[----:B------:R-:W2:Y:S01]  /*0690*/  LDG.E R18, desc[UR8][R14.64+0xa0] ;  /* 0x0000a0080e127981 */ /* 0x000ea2000c1e1900 */
[----:B------:R-:W-:Y:S02]  /*06a0*/  VIADD R12, R17, 0x28 ;  /* 0x00000028110c7836 */ /* 0x000fe40000000000 */
[----:B------:R-:W-:-:S03]  /*06b0*/  IMAD.MOV.U32 R16, RZ, RZ, -0x1 ;  /* 0xffffffffff107424 */ /* 0x000fc600078e00ff */
[----:B------:R-:W-:-:S04]  /*06c0*/  ISETP.GE.AND P2, PT, R12, UR12, PT ;  /* 0x0000000c0c007c0c */ /* 0x000fc8000bf46270 */
[----:B------:R-:W-:Y:S02]  /*06d0*/  SEL R12, R16, 0x1, P2 ;  /* 0x00000001100c7807 */ /* 0x000fe40001000000 */
[----:B--2---:R-:W-:-:S04]  /*06e0*/  FSETP.NEU.AND P1, PT, R18, -1, PT ;  /* 0xbf8000001200780b */ /* 0x004fc80003f2d000 */
[----:B------:R-:W-:-:S05]  /*06f0*/  SEL R12, R12, 0xffffffff, P1 ;  /* 0xffffffff0c0c7807 */ /* 0x000fca0000800000 */
[----:B------:R1:W-:Y:S04]  /*0700*/  STS [R7], R12 ;  /* 0x0000000c07007388 */ /* 0x0003e80000000800 */
.L_x_43:
[----:B------:R-:W-:Y:S05]  /*0710*/  BSYNC.RECONVERGENT B0 ;  /* 0x0000000000007941 */ /* 0x000fea0003800200 */
.L_x_42:
[----:B------:R-:W-:Y:S06]  /*0720*/  BAR.SYNC.DEFER_BLOCKING 0x0 ;  /* 0x0000000000007b1d */ /* 0x000fec0000010000 */
[----:B------:R-:W-:Y:S01]  /*0730*/  BSSY.RECONVERGENT B0, `(.L_x_44) ;  /* 0x000000b000007945 */ /* 0x000fe20003800200 */
[----:B-1----:R-:W1:Y:S02]  /*0740*/  LDS R12, [R7] ;  /* 0x00000000070c7984 */ /* 0x002e640000000800 */
[----:B-1----:R-:W-:-:S13]  /*0750*/  ISETP.NE.AND P1, PT, R12, 0x1, PT ;  /* 0x000000010c00780c */ /* 0x002fda0003f25270 */
[----:B------:R-:W-:Y:S05]  /*0760*/  @P1 BRA `(.L_x_45) ;  /* 0x00000000001c1947 */ /* 0x000fea0003800000 */
[----:B------:R-:W1:Y:S02]  /*0770*/  LDS R12, [R0] ;  /* 0x00000000000c7984 */ /* 0x000e640000000800 */
[----:B-1----:R-:W-:-:S13]  /*0780*/  ISETP.NE.AND P1, PT, R12, 0x1, PT ;  /* 0x000000010c00780c */ /* 0x002fda0003f25270 */
[----:B------:R-:W-:Y:S05]  /*0790*/  @P1 BRA `(.L_x_45) ;  /* 0x0000000000101947 */ /* 0x000fea0003800000 */
[----:B------:R-:W2:Y:S04]  /*07a0*/  LDG.E R12, desc[UR8][R10.64+0xa0] ;  /* 0x0000a0080a0c7981 */ /* 0x000ea8000c1e1900 */
[----:B0-----:R-:W2:Y:S02]  /*07b0*/  LDS R21, [R6] ;  /* 0x0000000006157984 */ /* 0x001ea40000000800 */
[----:B--2---:R-:W-:-:S05]  /*07c0*/  FADD R21, R12, R21 ;  /* 0x000000150c157221 */ /* 0x004fca0000000000 */
[----:B------:R1:W-:Y:S02]  /*07d0*/  STS [R6], R21 ;  /* 0x0000001506007388 */ /* 0x0003e40000000800 */
.L_x_45:
[----:B------:R-:W-:Y:S05]  /*07e0*/  BSYNC.RECONVERGENT B0 ;  /* 0x0000000000007941 */ /* 0x000fea0003800200 */
.L_x_44:
[----:B------:R-:W-:Y:S04]  /*07f0*/  BSSY.RECONVERGENT B0, `(.L_x_46) ;  /* 0x000000a000007945 */ /* 0x000fe80003800200 */
[----:B------:R-:W-:Y:S05]  /*0800*/  @P0 BRA `(.L_x_47) ;  /* 0x0000000000200947 */ /* 0x000fea0003800000 */
[----:B------:R-:W2:Y:S01]  /*0810*/  LDG.E R14, desc[UR8][R14.64+0xf0] ;  /* 0x0000f0080e0e7981 */ /* 0x000ea2000c1e1900 */
[----:B------:R-:W-:Y:S01]  /*0820*/  IADD3 R12, PT, PT, R17, 0x3c, RZ ;  /* 0x0000003c110c7810 */ /* 0x000fe20007ffe0ff */
[----:B------:R-:W-:-:S03]  /*0830*/  IMAD.MOV.U32 R16, RZ, RZ, -0x1 ;  /* 0xffffffffff107424 */ /* 0x000fc600078e00ff */
[----:B------:R-:W-:-:S04]  /*0840*/  ISETP.GE.AND P2, PT, R12, UR12, PT ;  /* 0x0000000c0c007c0c */ /* 0x000fc8000bf46270 */
[----:B------:R-:W-:Y:S02]  /*0850*/  SEL R12, R16, 0x1, P2 ;  /* 0x00000001100c7807 */ /* 0x000fe40001000000 */
[----:B--2---:R-:W-:-:S04]  /*0860*/  FSETP.NEU.AND P1, PT, R14, -1, PT ;  /* 0xbf8000000e00780b */ /* 0x004fc80003f2d000 */
[----:B------:R-:W-:-:S05]  /*0870*/  SEL R12, R12, 0xffffffff, P1 ;  /* 0xffffffff0c0c7807 */ /* 0x000fca0000800000 */
[----:B------:R2:W-:Y:S04]  /*0880*/  STS [R7], R12 ;  /* 0x0000000c07007388 */ /* 0x0005e80000000800 */
.L_x_47:
[----:B------:R-:W-:Y:S05]  /*0890*/  BSYNC.RECONVERGENT B0 ;  /* 0x0000000000007941 */ /* 0x000fea0003800200 */
.L_x_46:
[----:B------:R-:W-:Y:S06]  /*08a0*/  BAR.SYNC.DEFER_BLOCKING 0x0 ;  /* 0x0000000000007b1d */ /* 0x000fec0000010000 */
[----:B------:R-:W-:Y:S01]  /*08b0*/  BSSY.RECONVERGENT B0, `(.L_x_48) ;  /* 0x000000b000007945 */ /* 0x000fe20003800200 */
[----:B--2---:R-:W2:Y:S02]  /*08c0*/  LDS R12, [R7] ;  /* 0x00000000070c7984 */ /* 0x004ea40000000800 */
[----:B--2---:R-:W-:-:S13]  /*08d0*/  ISETP.NE.AND P1, PT, R12, 0x1, PT ;  /* 0x000000010c00780c */ /* 0x004fda0003f25270 */
[----:B------:R-:W-:Y:S05]  /*08e0*/  @P1 BRA `(.L_x_49) ;  /* 0x00000000001c1947 */ /* 0x000fea0003800000 */
[----:B------:R-:W2:Y:S02]  /*08f0*/  LDS R12, [R0] ;  /* 0x00000000000c7984 */ /* 0x000ea40000000800 */
[----:B--2---:R-:W-:-:S13]  /*0900*/  ISETP.NE.AND P1, PT, R12, 0x1, PT ;  /* 0x000000010c00780c */ /* 0x004fda0003f25270 */
[----:B------:R-:W-:Y:S05]  /*0910*/  @P1 BRA `(.L_x_49) ;  /* 0x0000000000101947 */ /* 0x000fea0003800000 */
[----:B------:R-:W2:Y:S04]  /*0920*/  LDG.E R10, desc[UR8][R10.64+0xf0] ;  /* 0x0000f0080a0a7981 */ /* 0x000ea8000c1e1900 */
[----:B------:R-:W2:Y:S02]  /*0930*/  LDS R15, [R6] ;  /* 0x00000000060f7984 */ /* 0x000ea40000000800 */
[----:B--2---:R-:W-:-:S05]  /*0940*/  FADD R15, R10, R15 ;  /* 0x0000000f0a0f7221 */ /* 0x004fca0000000000 */
[----:B------:R2:W-:Y:S02]  /*0950*/  STS [R6], R15 ;  /* 0x0000000f06007388 */ /* 0x0005e40000000800 */
.L_x_49:
[----:B------:R-:W-:Y:S05]  /*0960*/  BSYNC.RECONVERGENT B0 ;  /* 0x0000000000007941 */ /* 0x000fea0003800200 */
.L_x_48:
[----:B------:R-:W-:Y:S01]  /*0970*/  VIADD R17, R17, 0x50 ;  /* 0x0000005011117836 */ /* 0x000fe20000000000 */
[----:B------:R-:W-:Y:S01]  /*0980*/  IADD3 R19, PT, PT, R19, 0x50, RZ ;  /* 0x0000005013137810 */ /* 0x000fe20007ffe0ff */
[----:B------:R-:W-:Y:S01]  /*0990*/  UIADD3 UR5, UPT, UPT, UR5, 0x50, URZ ;  /* 0x0000005005057890 */ /* 0x000fe2000fffe0ff */
[----:B------:R-:W-:Y:S11]  /*09a0*/  BRA.U UP0, `(.L_x_50) ;  /* 0xfffffff900547547 */ /* 0x000ff6000b83ffff */
.L_x_35:
[----:B------:R-:W-:-:S09]  /*09b0*/  UISETP.NE.AND UP0, UPT, UR4, URZ, UPT ;  /* 0x000000ff0400728c */ /* 0x000fd2000bf05270 */
[----:B------:R-:W-:Y:S05]  /*09c0*/  BRA.U !UP0, `(.L_x_51) ;  /* 0x00000001088c7547 */ /* 0x000fea000b800000 */
[----:B0-----:R-:W0:Y:S01]  /*09d0*/  LDC.64 R8, c[0x0][0x388] ;  /* 0x0000e200ff087b82 */ /* 0x001e220000000a00 */
[----:B------:R-:W3:Y:S01]  /*09e0*/  LDCU UR5, c[0x0][0x380] ;  /* 0x00007000ff0577ac */ /* 0x000ee20008000800 */
[----:B------:R-:W-:Y:S01]  /*09f0*/  IMAD R13, R13, 0x14, R4 ;  /* 0x000000140d0d7824 */ /* 0x000fe200078e0204 */
[----:B------:R-:W-:Y:S01]  /*0a00*/  ISETP.NE.AND P0, PT, R5, RZ, PT ;  /* 0x000000ff0500720c */ /* 0x000fe20003f05270 */
[----:B------:R-:W-:Y:S02]  /*0a10*/  UIADD3 UR4, UPT, UPT, -UR4, URZ, URZ ;  /* 0x000000ff04047290 */ /* 0x000fe4000fffe1ff */
[----:B---3--:R-:W-:-:S10]  /*0a20*/  IMAD R5, R3, UR5, R13 ;  /* 0x0000000503057c24 */ /* 0x008fd4000f8e020d */
.L_x_54:
[----:B---3--:R-:W3:Y:S08]  /*0a30*/  @!P0 LDC.64 R10, c[0x0][0x388] ;  /* 0x0000e200ff0a8b82 */ /* 0x008ef00000000a00 */
[----:B------:R-:W4:Y:S01]  /*0a40*/  @!P0 LDC R12, c[0x0][0x380] ;  /* 0x0000e000ff0c8b82 */ /* 0x000f220000000800 */
[----:B---3--:R-:W-:-:S06]  /*0a50*/  @!P0 IMAD.WIDE.U32 R10, R13, 0x4, R10 ;  /* 0x000000040d0a8825 */ /* 0x008fcc00078e000a */
[----:B------:R-:W3:Y:S01]  /*0a60*/  @!P0 LDG.E R10, desc[UR8][R10.64] ;  /* 0x000000080a0a8981 */ /* 0x000ee2000c1e1900 */
[----:B------:R-:W-:Y:S01]  /*0a70*/  @!P0 IMAD.MOV.U32 R14, RZ, RZ, -0x1 ;  /* 0xffffffffff0e8424 */ /* 0x000fe200078e00ff */
[----:B----4-:R-:W-:Y:S01]  /*0a80*/  @!P0 ISETP.GE.AND P1, PT, R13, R12, PT ;  /* 0x0000000c0d00820c */ /* 0x010fe20003f26270 */
[----:B------:R-:W-:Y:S01]  /*0a90*/  UIADD3 UR4, UPT, UPT, UR4, 0x1, URZ ;  /* 0x0000000104047890 */ /* 0x000fe2000fffe0ff */
[----:B------:R-:W-:Y:S02]  /*0aa0*/  BSSY.RECONVERGENT B0, `(.L_x_52) ;  /* 0x0000012000007945 */ /* 0x000fe40003800200 */
[----:B------:R-:W-:Y:S01]  /*0ab0*/  @!P0 SEL R12, R14, 0x1, P1 ;  /* 0x000000010e0c8807 */ /* 0x000fe20000800000 */
[----:B------:R-:W-:Y:S01]  /*0ac0*/  UISETP.NE.AND UP0, UPT, UR4, URZ, UPT ;  /* 0x000000ff0400728c */ /* 0x000fe2000bf05270 */
[----:B---3--:R-:W-:-:S04]  /*0ad0*/  @!P0 FSETP.NEU.AND P1, PT, R10, -1, PT ;  /* 0xbf8000000a00880b */ /* 0x008fc80003f2d000 */
[----:B------:R-:W-:-:S05]  /*0ae0*/  @!P0 SEL R12, R12, 0xffffffff, P1 ;  /* 0xffffffff0c0c8807 */ /* 0x000fca0000800000 */
[----:B------:R-:W-:Y:S01]  /*0af0*/  @!P0 STS [R7], R12 ;  /* 0x0000000c07008388 */ /* 0x000fe20000000800 */
[----:B------:R-:W-:Y:S06]  /*0b00*/  BAR.SYNC.DEFER_BLOCKING 0x0 ;  /* 0x0000000000007b1d */ /* 0x000fec0000010000 */
[----:B------:R-:W3:Y:S02]  /*0b10*/  LDS R14, [R7] ;  /* 0x00000000070e7984 */ /* 0x000ee40000000800 */
[----:B---3--:R-:W-:-:S13]  /*0b20*/  ISETP.NE.AND P1, PT, R14, 0x1, PT ;  /* 0x000000010e00780c */ /* 0x008fda0003f25270 */
[----:B------:R-:W-:Y:S05]  /*0b30*/  @P1 BRA `(.L_x_53) ;  /* 0x0000000000201947 */ /* 0x000fea0003800000 */
[----:B------:R-:W3:Y:S02]  /*0b40*/  LDS R10, [R0] ;  /* 0x00000000000a7984 */ /* 0x000ee40000000800 */
[----:B---3--:R-:W-:-:S13]  /*0b50*/  ISETP.NE.AND P1, PT, R10, 0x1, PT ;  /* 0x000000010a00780c */ /* 0x008fda0003f25270 */
[----:B------:R-:W-:Y:S05]  /*0b60*/  @P1 BRA `(.L_x_53) ;  /* 0x0000000000141947 */ /* 0x000fea0003800000 */
[----:B0-----:R-:W-:Y:S01]  /*0b70*/  IMAD.WIDE R10, R5, 0x4, R8 ;  /* 0x00000004050a7825 */ /* 0x001fe200078e0208 */
[----:B--2---:R-:W0:Y:S05]  /*0b80*/  LDS R15, [R6] ;  /* 0x00000000060f7984 */ /* 0x004e2a0000000800 */
[----:B------:R-:W0:Y:S02]  /*0b90*/  LDG.E R10, desc[UR8][R10.64] ;  /* 0x000000080a0a7981 */ /* 0x000e24000c1e1900 */
[----:B0-----:R-:W-:-:S05]  /*0ba0*/  FADD R15, R10, R15 ;  /* 0x0000000f0a0f7221 */ /* 0x001fca0000000000 */
[----:B------:R3:W-:Y:S02]  /*0bb0*/  STS [R6], R15 ;  /* 0x0000000f06007388 */ /* 0x0007e40000000800 */
.L_x_53:
[----:B------:R-:W-:Y:S05]  /*0bc0*/  BSYNC.RECONVERGENT B0 ;  /* 0x0000000000007941 */ /* 0x000fea0003800200 */
.L_x_52:
[----:B------:R-:W-:Y:S01]  /*0bd0*/  VIADD R13, R13, 0x14 ;  /* 0x000000140d0d7836 */ /* 0x000fe20000000000 */
[----:B------:R-:W-:Y:S01]  /*0be0*/  IADD3 R5, PT, PT, R5, 0x14, RZ ;  /* 0x0000001405057810 */ /* 0x000fe20007ffe0ff */
[----:B------:R-:W-:Y:S06]  /*0bf0*/  BRA.U UP0, `(.L_x_54) ;  /* 0xfffffffd008c7547 */ /* 0x000fec000b83ffff */
.L_x_51:
[----:B------:R-:W-:Y:S01]  /*0c00*/  BAR.SYNC.DEFER_BLOCKING 0x0 ;  /* 0x0000000000007b1d */ /* 0x000fe20000010000 */
[----:B------:R-:W-:-:S05]  /*0c10*/  ISETP.NE.AND P0, PT, R4, RZ, PT ;  /* 0x000000ff0400720c */ /* 0x000fca0003f05270 */
[----:B------:R-:W-:Y:S08]  /*0c20*/  BSSY.RECONVERGENT B0, `(.L_x_55) ;  /* 0x0000022000007945 */ /* 0x000ff00003800200 */
[----:B------:R-:W-:Y:S05]  /*0c30*/  @P0 BRA `(.L_x_56) ;  /* 0x0000000000800947 */ /* 0x000fea0003800000 */
[----:B------:R-:W4:Y:S04]  /*0c40*/  LDS.128 R16, [R2] ;  /* 0x0000000002107984 */ /* 0x000f280000000c00 */
[----:B0123--:R-:W0:Y:S04]  /*0c50*/  LDS.128 R4, [R2+0x10] ;  /* 0x0000100002047984 */ /* 0x00fe280000000c00 */
[----:B------:R-:W1:Y:S04]  /*0c60*/  LDS.128 R8, [R2+0x20] ;  /* 0x0000200002087984 */ /* 0x000e680000000c00 */
[----:B------:R-:W2:Y:S01]  /*0c70*/  LDS.128 R12, [R2+0x30] ;  /* 0x00003000020c7984 */ /* 0x000ea20000000c00 */
[----:B----4-:R-:W-:-:S04]  /*0c80*/  FADD R17, R16, R17 ;  /* 0x0000001110117221 */ /* 0x010fc80000000000 */
[----:B------:R-:W-:-:S04]  /*0c90*/  FADD R18, R17, R18 ;  /* 0x0000001211127221 */ /* 0x000fc80000000000 */
[----:B------:R-:W-:-:S04]  /*0ca0*/  FADD R19, R18, R19 ;  /* 0x0000001312137221 */ /* 0x000fc80000000000 */
[----:B0-----:R-:W-:Y:S02]  /*0cb0*/  FADD R4, R19, R4 ;  /* 0x0000000413047221 */ /* 0x001fe40000000000 */
[----:B------:R-:W0:Y:S02]  /*0cc0*/  LDS.128 R16, [R2+0x40] ;  /* 0x0000400002107984 */ /* 0x000e240000000c00 */
[----:B------:R-:W-:-:S04]  /*0cd0*/  FADD R5, R4, R5 ;  /* 0x0000000504057221 */ /* 0x000fc80000000000 */
[----:B------:R-:W-:Y:S02]  /*0ce0*/  FADD R6, R5, R6 ;  /* 0x0000000605067221 */ /* 0x000fe40000000000 */
[----:B------:R-:W3:Y:S02]  /*0cf0*/  LDC.64 R4, c[0x0][0x390] ;  /* 0x0000e400ff047b82 */ /* 0x000ee40000000a00 */
[----:B------:R-:W-:-:S04]  /*0d00*/  FADD R7, R6, R7 ;  /* 0x0000000706077221 */ /* 0x000fc80000000000 */
[----:B-1----:R-:W-:-:S04]  /*0d10*/  FADD R8, R7, R8 ;  /* 0x0000000807087221 */ /* 0x002fc80000000000 */
[----:B------:R-:W-:-:S04]  /*0d20*/  FADD R9, R8, R9 ;  /* 0x0000000908097221 */ /* 0x000fc80000000000 */
[----:B------:R-:W-:-:S04]  /*0d30*/  FADD R10, R9, R10 ;  /* 0x0000000a090a7221 */ /* 0x000fc80000000000 */
[----:B------:R-:W-:-:S04]  /*0d40*/  FADD R11, R10, R11 ;  /* 0x0000000b0a0b7221 */ /* 0x000fc80000000000 */
[----:B--2---:R-:W-:Y:S01]  /*0d50*/  FADD R12, R11, R12 ;  /* 0x0000000c0b0c7221 */ /* 0x004fe20000000000 */
[----:B---3--:R-:W-:-:S04]  /*0d60*/  IMAD.WIDE R4, R3, 0x4, R4 ;  /* 0x0000000403047825 */ /* 0x008fc800078e0204 */
[----:B------:R-:W-:-:S04]  /*0d70*/  FADD R13, R12, R13 ;  /* 0x0000000d0c0d7221 */ /* 0x000fc80000000000 */
[----:B------:R-:W-:-:S04]  /*0d80*/  FADD R14, R13, R14 ;  /* 0x0000000e0d0e7221 */ /* 0x000fc80000000000 */
[----:B------:R-:W-:-:S04]  /*0d90*/  FADD R15, R14, R15 ;  /* 0x0000000f0e0f7221 */ /* 0x000fc80000000000 */
[----:B0-----:R-:W-:-:S04]  /*0da0*/  FADD R16, R15, R16 ;  /* 0x000000100f107221 */ /* 0x001fc80000000000 */
[----:B------:R-:W-:-:S04]  /*0db0*/  FADD R17, R16, R17 ;  /* 0x0000001110117221 */ /* 0x000fc80000000000 */
[----:B------:R-:W-:-:S04]  /*0dc0*/  FADD R18, R17, R18 ;  /* 0x0000001211127221 */ /* 0x000fc80000000000 */
[----:B------:R-:W-:-:S05]  /*0dd0*/  FADD R19, R18, R19 ;  /* 0x0000001312137221 */ /* 0x000fca0000000000 */
[----:B------:R-:W-:Y:S04]  /*0de0*/  STS [R2], R19 ;  /* 0x0000001302007388 */ /* 0x000fe80000000800 */
[----:B------:R-:W0:Y:S02]  /*0df0*/  LDS R0, [R0] ;  /* 0x0000000000007984 */ /* 0x000e240000000800 */
[----:B0-----:R-:W-:-:S13]  /*0e00*/  ISETP.NE.AND P0, PT, R0, 0x1, PT ;  /* 0x000000010000780c */ /* 0x001fda0003f05270 */
[----:B------:R-:W-:Y:S01]  /*0e10*/  @P0 IMAD.MOV.U32 R3, RZ, RZ, -0x40800000 ;  /* 0xbf800000ff030424 */ /* 0x000fe200078e00ff */
[----:B------:R4:W-:Y:S04]  /*0e20*/  @!P0 STG.E desc[UR8][R4.64], R19 ;  /* 0x0000001304008986 */ /* 0x0009e8000c101908 */
[----:B------:R4:W-:Y:S02]  /*0e30*/  @P0 STG.E desc[UR8][R4.64], R3 ;  /* 0x0000000304000986 */ /* 0x0009e4000c101908 */
.L_x_56:
[----:B------:R-:W-:Y:S05]  /*0e40*/  BSYNC.RECONVERGENT B0 ;  /* 0x0000000000007941 */ /* 0x000fea0003800200 */
.L_x_55:
[----:B------:R-:W-:Y:S06]  /*0e50*/  BAR.SYNC.DEFER_BLOCKING 0x0 ;  /* 0x0000000000007b1d */ /* 0x000fec0000010000 */
[----:B------:R-:W-:Y:S05]  /*0e60*/  EXIT ;  /* 0x000000000000794d */ /* 0x000fea0003800000 */
.L_x_57:
        /* <DEDUP_REMOVED lines=9> */
.L_x_61:


//--------------------- .nv.shared._Z13gpu_nj_updateiPfS_S_PP4nodeS1_S_S_i --------------------------
	.section	.nv.shared._Z13gpu_nj_updateiPfS_S_PP4nodeS1_S_S_i,"aw",@nobits
	.sectionflags	@""
	.align	4
.nv.shared._Z13gpu_nj_updateiPfS_S_PP4nodeS1_S_S_i:
	.zero		1044


//--------------------- .nv.shared.reserved.0     --------------------------
	.section	.nv.shared.reserved.0,"aw",@nobits
	.weak		__nv_reservedSMEM_offset_0_alias
	.size		__nv_reservedSMEM_offset_0_alias, 0, 64
	.other		__nv_reservedSMEM_offset_0_alias,@"STO_CUDA_RESERVED_SHARED STV_DEFAULT"
__nv_reservedSMEM_offset_0_alias:
	.zero		0
	.zero		64


//--------------------- .nv.shared._Z10gpu_nj_miniPfS_S_PP4nodeS1_S_S_i --------------------------
	.section	.nv.shared._Z10gpu_nj_miniPfS_S_PP4nodeS1_S_S_i,"aw",@nobits
	.sectionflags	@""
	.align	4
.nv.shared._Z10gpu_nj_miniPfS_S_PP4nodeS1_S_S_i:
	.zero		4384


//--------------------- .nv.shared._Z10gpu_nj_sumiPfS_S_PP4nodeS1_S_S_i --------------------------
	.section	.nv.shared._Z10gpu_nj_sumiPfS_S_PP4nodeS1_S_S_i,"aw",@nobits
	.sectionflags	@""
	.align	4
.nv.shared._Z10gpu_nj_sumiPfS_S_PP4nodeS1_S_S_i:
	.zero		2784


//--------------------- .nv.constant0._Z13gpu_nj_updateiPfS_S_PP4nodeS1_S_S_i --------------------------
	.section	.nv.constant0._Z13gpu_nj_updateiPfS_S_PP4nodeS1_S_S_i,"a",@progbits
	.sectionflags	@""
	.align	4
.nv.constant0._Z13gpu_nj_updateiPfS_S_PP4nodeS1_S_S_i:
	.zero		964


//--------------------- .nv.constant0._Z10gpu_nj_miniPfS_S_PP4nodeS1_S_S_i --------------------------
	.section	.nv.constant0._Z10gpu_nj_miniPfS_S_PP4nodeS1_S_S_i,"a",@progbits
	.sectionflags	@""
	.align	4
.nv.constant0._Z10gpu_nj_miniPfS_S_PP4nodeS1_S_S_i:
	.zero		964


//--------------------- .nv.constant0._Z10gpu_nj_sumiPfS_S_PP4nodeS1_S_S_i --------------------------
	.section	.nv.constant0._Z10gpu_nj_sumiPfS_S_PP4nodeS1_S_S_i,"a",@progbits
	.sectionflags	@""
	.align	4
.nv.constant0._Z10gpu_nj_sumiPfS_S_PP4nodeS1_S_S_i:
	.zero		964


//--------------------- SYMBOLS --------------------------

	.type		.nv.reservedSmem.offset0,@object
	.size		.nv.reservedSmem.offset0,0x4
	.type		.nv.reservedSmem.cap,@object
	.size		.nv.reservedSmem.cap,0x4
